// auto-generated by cutlass_sweep.gemm — config: {"arch": "sm_100", "cluster_m": 2, "cluster_n": 1, "dtype": "int8", "dtype_b": "int8", "layout": "nt", "stages": 0, "tile_k": 32, "tile_m": 128, "tile_n": 128}
#include "cutlass/cutlass.h"
#include "cutlass/gemm/collective/collective_builder.hpp"
#include "cutlass/gemm/device/gemm_universal_adapter.h"
#include "cutlass/gemm/kernel/gemm_universal.hpp"
#include "cutlass/epilogue/collective/collective_builder.hpp"

using ElemA = int8_t;
using ElemB = int8_t;
using ElemCD = int8_t;
using Acc  = int32_t;
using TileShape    = cute::Shape<cute::_128, cute::_128, cute::_32>;
using ClusterShape = cute::Shape<cute::_2, cute::_1, cute::_1>;

using CollectiveEpilogue = typename cutlass::epilogue::collective::CollectiveBuilder<
    cutlass::arch::Sm100, cutlass::arch::OpClassTensorOp,
    TileShape, ClusterShape,
    cutlass::epilogue::collective::EpilogueTileAuto,
    Acc, Acc,
    ElemCD, cutlass::layout::RowMajor, 128 / cutlass::sizeof_bits<ElemCD>::value,
    ElemCD, cutlass::layout::RowMajor, 128 / cutlass::sizeof_bits<ElemCD>::value,
    cutlass::epilogue::collective::EpilogueScheduleAuto
  >::CollectiveOp;

using CollectiveMainloop = typename cutlass::gemm::collective::CollectiveBuilder<
    cutlass::arch::Sm100, cutlass::arch::OpClassTensorOp,
    ElemA, cutlass::layout::RowMajor, 128 / cutlass::sizeof_bits<ElemA>::value,
    ElemB, cutlass::layout::ColumnMajor, 128 / cutlass::sizeof_bits<ElemB>::value,
    Acc,
    TileShape, ClusterShape,
    cutlass::gemm::collective::StageCountAutoCarveout<static_cast<int>(sizeof(typename CollectiveEpilogue::SharedStorage))>,
    cutlass::gemm::collective::KernelScheduleAuto
  >::CollectiveOp;

using GemmKernel = cutlass::gemm::kernel::GemmUniversal<
    cute::Shape<int,int,int,int>,
    CollectiveMainloop,
    CollectiveEpilogue
>;
using Gemm = cutlass::gemm::device::GemmUniversalAdapter<GemmKernel>;

// Force the device kernel symbol into the cubin without needing a host main.
auto* _anchor = &cutlass::device_kernel<GemmKernel>;


// ===== COMPILED SASS (sm_100a) =====

	.target	sm_100a

	.elftype	@"ET_EXEC"


//--------------------- .note.nv.tkinfo           --------------------------
	.section	.note.nv.tkinfo,"",@"SHT_NOTE"
	.sectionflags	@"SHF_NOTE_NV_TKINFO"
	.tkinfo
        /*0018*/ 	.word	0x00000002
        /*0030*/ 	.string	""
        /*0030*/ 	.string	"ptxas"
        /*0030*/ 	.string	"Cuda compilation tools, release 13.0, V13.0.88"
        /*0030*/ 	.string	"Build cuda_13.0.r13.0/compiler.36424714_0"
        /*0030*/ 	.string	"-arch sm_100a -m 64 "



//--------------------- .note.nv.cuinfo           --------------------------
	.section	.note.nv.cuinfo,"",@"SHT_NOTE"
	.sectionflags	@"SHF_NOTE_NV_CUINFO"
        /*0018*/ 	.short	0x0002
        /*001a*/ 	.short	0x0064
        /*001c*/ 	.short	0x0082
	.zero		2


//--------------------- .nv.info                  --------------------------
	.section	.nv.info,"",@"SHT_CUDA_INFO"
	.align	4


	//----- nvinfo : EIATTR_REGCOUNT
	.align		4
        /*0000*/ 	.byte	0x04, 0x2f
        /*0002*/ 	.short	(.L_19 - .L_18)
	.align		4
.L_18:
        /*0004*/ 	.word	index@(_ZN7cutlass13device_kernelINS_4gemm6kernel13GemmUniversalIN4cute5tupleIJiiiiEEENS1_10collective13CollectiveMmaINS1_35MainloopSm100TmaUmmaWarpSpecializedILi52ELi2ELi4ENS5_IJNS4_1CILi2EEENSA_ILi1EEESC_EEEEENS5_IJNSA_ILi128EEESF_NSA_ILi32EEEEEEaNS5_IJlSC_lEEEaSI_NS4_8TiledMMAINS4_8MMA_AtomIJNS4_21SM100_MMA_S8_2x1SM_SSIaaiLi128ELi128ELNS4_4UMMA5MajorE0ELSN_0ELNSM_8SaturateE0EEEEEENS4_6LayoutINS5_IJSC_SC_SC_EEENS5_IJNSA_ILi0EEEST_ST_EEEEENS5_IJNS4_10UnderscoreESW_SW_EEEEENS4_18SM100_TMA_2SM_LOADENS4_14ComposedLayoutINS4_7SwizzleILi1ELi4ELi3EEENS4_18smem_ptr_flag_bitsILi8EEENSR_INS5_IJNSA_ILi8EEESG_EEENS5_IJSG_SC_EEEEEEEvNS4_8identityESZ_S19_vS1A_EENS_8epilogue10collective18CollectiveEpilogueINS1C_23Sm100TmaWarpSpecializedILi2ELi2ELi32ELb0ELb0EEEJNS5_IJNSA_ILi64EEESF_SG_EEENS5_IJNSR_IS1H_SC_EENSR_INS5_IJSG_SB_EEENS5_IJSC_S1H_EEEEEEEEaSI_aSI_NS1C_6fusion15FusionCallbacksIS1G_NS1O_17LinearCombinationIaiaiLNS_15FloatRoundStyleE2EEES1I_S1N_JEEENS4_5SM1004TMEM4LOAD26SM100_TMEM_LOAD_32dp32b32xENS4_13SM90_TMA_LOADES19_NS4_39AutoVectorizingCopyWithAssumedAlignmentILi128EEENS4_14SM90_TMA_STOREES19_S20_S20_EEEvvEEEEvNT_6ParamsE)
        /*0008*/ 	.word	0x0000007a


	//----- nvinfo : EIATTR_FRAME_SIZE
	.align		4
.L_19:
        /*000c*/ 	.byte	0x04, 0x11
        /*000e*/ 	.short	(.L_21 - .L_20)
	.align		4
.L_20:
        /*0010*/ 	.word	index@($__internal_2_$__cuda_sm10x_tcgen05_guardrail_trap_unallocated_columns_being_dealloced)
        /*0014*/ 	.word	0x00000000


	//----- nvinfo : EIATTR_FRAME_SIZE
	.align		4
.L_21:
        /*0018*/ 	.byte	0x04, 0x11
        /*001a*/ 	.short	(.L_23 - .L_22)
	.align		4
.L_22:
        /*001c*/ 	.word	index@($__internal_1_$__cuda_sm10x_tcgen05_guardrail_trap_phase_invalid_during_alloc)
        /*0020*/ 	.word	0x00000000


	//----- nvinfo : EIATTR_FRAME_SIZE
	.align		4
.L_23:
        /*0024*/ 	.byte	0x04, 0x11
        /*0026*/ 	.short	(.L_25 - .L_24)
	.align		4
.L_24:
        /*0028*/ 	.word	index@($__internal_0_$__cuda_sm10x_tcgen05_guardrail_trap_col_being_dealloced_not_returned_by_alloc)
        /*002c*/ 	.word	0x00000000


	//----- nvinfo : EIATTR_FRAME_SIZE
	.align		4
.L_25:
        /*0030*/ 	.byte	0x04, 0x11
        /*0032*/ 	.short	(.L_27 - .L_26)
	.align		4
.L_26:
        /*0034*/ 	.word	index@(_ZN7cutlass13device_kernelINS_4gemm6kernel13GemmUniversalIN4cute5tupleIJiiiiEEENS1_10collective13CollectiveMmaINS1_35MainloopSm100TmaUmmaWarpSpecializedILi52ELi2ELi4ENS5_IJNS4_1CILi2EEENSA_ILi1EEESC_EEEEENS5_IJNSA_ILi128EEESF_NSA_ILi32EEEEEEaNS5_IJlSC_lEEEaSI_NS4_8TiledMMAINS4_8MMA_AtomIJNS4_21SM100_MMA_S8_2x1SM_SSIaaiLi128ELi128ELNS4_4UMMA5MajorE0ELSN_0ELNSM_8SaturateE0EEEEEENS4_6LayoutINS5_IJSC_SC_SC_EEENS5_IJNSA_ILi0EEEST_ST_EEEEENS5_IJNS4_10UnderscoreESW_SW_EEEEENS4_18SM100_TMA_2SM_LOADENS4_14ComposedLayoutINS4_7SwizzleILi1ELi4ELi3EEENS4_18smem_ptr_flag_bitsILi8EEENSR_INS5_IJNSA_ILi8EEESG_EEENS5_IJSG_SC_EEEEEEEvNS4_8identityESZ_S19_vS1A_EENS_8epilogue10collective18CollectiveEpilogueINS1C_23Sm100TmaWarpSpecializedILi2ELi2ELi32ELb0ELb0EEEJNS5_IJNSA_ILi64EEESF_SG_EEENS5_IJNSR_IS1H_SC_EENSR_INS5_IJSG_SB_EEENS5_IJSC_S1H_EEEEEEEEaSI_aSI_NS1C_6fusion15FusionCallbacksIS1G_NS1O_17LinearCombinationIaiaiLNS_15FloatRoundStyleE2EEES1I_S1N_JEEENS4_5SM1004TMEM4LOAD26SM100_TMEM_LOAD_32dp32b32xENS4_13SM90_TMA_LOADES19_NS4_39AutoVectorizingCopyWithAssumedAlignmentILi128EEENS4_14SM90_TMA_STOREES19_S20_S20_EEEvvEEEEvNT_6ParamsE)
        /*0038*/ 	.word	0x00000000


	//----- nvinfo : EIATTR_MIN_STACK_SIZE
	.align		4
.L_27:
        /*003c*/ 	.byte	0x04, 0x12
        /*003e*/ 	.short	(.L_29 - .L_28)
	.align		4
.L_28:
        /*0040*/ 	.word	index@(_ZN7cutlass13device_kernelINS_4gemm6kernel13GemmUniversalIN4cute5tupleIJiiiiEEENS1_10collective13CollectiveMmaINS1_35MainloopSm100TmaUmmaWarpSpecializedILi52ELi2ELi4ENS5_IJNS4_1CILi2EEENSA_ILi1EEESC_EEEEENS5_IJNSA_ILi128EEESF_NSA_ILi32EEEEEEaNS5_IJlSC_lEEEaSI_NS4_8TiledMMAINS4_8MMA_AtomIJNS4_21SM100_MMA_S8_2x1SM_SSIaaiLi128ELi128ELNS4_4UMMA5MajorE0ELSN_0ELNSM_8SaturateE0EEEEEENS4_6LayoutINS5_IJSC_SC_SC_EEENS5_IJNSA_ILi0EEEST_ST_EEEEENS5_IJNS4_10UnderscoreESW_SW_EEEEENS4_18SM100_TMA_2SM_LOADENS4_14ComposedLayoutINS4_7SwizzleILi1ELi4ELi3EEENS4_18smem_ptr_flag_bitsILi8EEENSR_INS5_IJNSA_ILi8EEESG_EEENS5_IJSG_SC_EEEEEEEvNS4_8identityESZ_S19_vS1A_EENS_8epilogue10collective18CollectiveEpilogueINS1C_23Sm100TmaWarpSpecializedILi2ELi2ELi32ELb0ELb0EEEJNS5_IJNSA_ILi64EEESF_SG_EEENS5_IJNSR_IS1H_SC_EENSR_INS5_IJSG_SB_EEENS5_IJSC_S1H_EEEEEEEEaSI_aSI_NS1C_6fusion15FusionCallbacksIS1G_NS1O_17LinearCombinationIaiaiLNS_15FloatRoundStyleE2EEES1I_S1N_JEEENS4_5SM1004TMEM4LOAD26SM100_TMEM_LOAD_32dp32b32xENS4_13SM90_TMA_LOADES19_NS4_39AutoVectorizingCopyWithAssumedAlignmentILi128EEENS4_14SM90_TMA_STOREES19_S20_S20_EEEvvEEEEvNT_6ParamsE)
        /*0044*/ 	.word	0x00000000
.L_29:


//--------------------- .nv.compat                --------------------------
	.section	.nv.compat,"",@"SHT_CUDA_COMPAT_INFO"
	.align	4
        /*0000*/ 	.byte	0x02, 0x09, 0x01, 0x00, 0x02, 0x02, 0x03, 0x00, 0x02, 0x05, 0x06, 0x00, 0x03, 0x07, 0x01, 0x01
        /*0010*/ 	.byte	0x02, 0x03, 0x01, 0x00, 0x02, 0x06, 0x01, 0x00, 0x04, 0x0b, 0x08, 0x00, 0x01, 0x00, 0x00, 0x00
        /*0020*/ 	.byte	0x00, 0x00, 0x00, 0x00


//--------------------- .nv.info._ZN7cutlass13device_kernelINS_4gemm6kernel13GemmUniversalIN4cute5tupleIJiiiiEEENS1_10collective13CollectiveMmaINS1_35MainloopSm100TmaUmmaWarpSpecializedILi52ELi2ELi4ENS5_IJNS4_1CILi2EEENSA_ILi1EEESC_EEEEENS5_IJNSA_ILi128EEESF_NSA_ILi32EEEEEEaNS5_IJlSC_lEEEaSI_NS4_8TiledMMAINS4_8MMA_AtomIJNS4_21SM100_MMA_S8_2x1SM_SSIaaiLi128ELi128ELNS4_4UMMA5MajorE0ELSN_0ELNSM_8SaturateE0EEEEEENS4_6LayoutINS5_IJSC_SC_SC_EEENS5_IJNSA_ILi0EEEST_ST_EEEEENS5_IJNS4_10UnderscoreESW_SW_EEEEENS4_18SM100_TMA_2SM_LOADENS4_14ComposedLayoutINS4_7SwizzleILi1ELi4ELi3EEENS4_18smem_ptr_flag_bitsILi8EEENSR_INS5_IJNSA_ILi8EEESG_EEENS5_IJSG_SC_EEEEEEEvNS4_8identityESZ_S19_vS1A_EENS_8epilogue10collective18CollectiveEpilogueINS1C_23Sm100TmaWarpSpecializedILi2ELi2ELi32ELb0ELb0EEEJNS5_IJNSA_ILi64EEESF_SG_EEENS5_IJNSR_IS1H_SC_EENSR_INS5_IJSG_SB_EEENS5_IJSC_S1H_EEEEEEEEaSI_aSI_NS1C_6fusion15FusionCallbacksIS1G_NS1O_17LinearCombinationIaiaiLNS_15FloatRoundStyleE2EEES1I_S1N_JEEENS4_5SM1004TMEM4LOAD26SM100_TMEM_LOAD_32dp32b32xENS4_13SM90_TMA_LOADES19_NS4_39AutoVectorizingCopyWithAssumedAlignmentILi128EEENS4_14SM90_TMA_STOREES19_S20_S20_EEEvvEEEEvNT_6ParamsE --------------------------
	.section	.nv.info._ZN7cutlass13device_kernelINS_4gemm6kernel13GemmUniversalIN4cute5tupleIJiiiiEEENS1_10collective13CollectiveMmaINS1_35MainloopSm100TmaUmmaWarpSpecializedILi52ELi2ELi4ENS5_IJNS4_1CILi2EEENSA_ILi1EEESC_EEEEENS5_IJNSA_ILi128EEESF_NSA_ILi32EEEEEEaNS5_IJlSC_lEEEaSI_NS4_8TiledMMAINS4_8MMA_AtomIJNS4_21SM100_MMA_S8_2x1SM_SSIaaiLi128ELi128ELNS4_4UMMA5MajorE0ELSN_0ELNSM_8SaturateE0EEEEEENS4_6LayoutINS5_IJSC_SC_SC_EEENS5_IJNSA_ILi0EEEST_ST_EEEEENS5_IJNS4_10UnderscoreESW_SW_EEEEENS4_18SM100_TMA_2SM_LOADENS4_14ComposedLayoutINS4_7SwizzleILi1ELi4ELi3EEENS4_18smem_ptr_flag_bitsILi8EEENSR_INS5_IJNSA_ILi8EEESG_EEENS5_IJSG_SC_EEEEEEEvNS4_8identityESZ_S19_vS1A_EENS_8epilogue10collective18CollectiveEpilogueINS1C_23Sm100TmaWarpSpecializedILi2ELi2ELi32ELb0ELb0EEEJNS5_IJNSA_ILi64EEESF_SG_EEENS5_IJNSR_IS1H_SC_EENSR_INS5_IJSG_SB_EEENS5_IJSC_S1H_EEEEEEEEaSI_aSI_NS1C_6fusion15FusionCallbacksIS1G_NS1O_17LinearCombinationIaiaiLNS_15FloatRoundStyleE2EEES1I_S1N_JEEENS4_5SM1004TMEM4LOAD26SM100_TMEM_LOAD_32dp32b32xENS4_13SM90_TMA_LOADES19_NS4_39AutoVectorizingCopyWithAssumedAlignmentILi128EEENS4_14SM90_TMA_STOREES19_S20_S20_EEEvvEEEEvNT_6ParamsE,"",@"SHT_CUDA_INFO"
	.sectionflags	@""
	.align	4


	//----- nvinfo : EIATTR_CUDA_API_VERSION
	.align		4
        /*0000*/ 	.byte	0x04, 0x37
        /*0002*/ 	.short	(.L_31 - .L_30)
.L_30:
        /*0004*/ 	.word	0x00000082


	//----- nvinfo : EIATTR_KPARAM_INFO
	.align		4
.L_31:
        /*0008*/ 	.byte	0x04, 0x17
        /*000a*/ 	.short	(.L_33 - .L_32)
.L_32:
        /*000c*/ 	.word	0x00000000
        /*0010*/ 	.short	0x0000
        /*0012*/ 	.short	0x0000
        /*0014*/ 	.byte	0x00, 0xf0, 0x01, 0x20


	//----- nvinfo : EIATTR_AT_ENTRY_FRAGMENTS
	.align		4
.L_33:
        /*0018*/ 	.byte	0x04, 0x4f
        /*001a*/ 	.short	(.L_35 - .L_34)


	//   ....[0]....
.L_34:
        /*001c*/ 	.word	0x00000007


	//----- nvinfo : EIATTR_RESERVED_SMEM_USED
	.align		4
.L_35:
        /*0020*/ 	.byte	0x01, 0x41
	.zero		2


	//----- nvinfo : EIATTR_SPARSE_MMA_MASK
	.align		4
        /*0024*/ 	.byte	0x03, 0x50
        /*0026*/ 	.short	0x0000


	//----- nvinfo : EIATTR_TCGEN05_2CTA_USED
	.align		4
        /*0028*/ 	.byte	0x01, 0x52
	.zero		2


	//----- nvinfo : EIATTR_MAXREG_COUNT
	.align		4
        /*002c*/ 	.byte	0x03, 0x1b
        /*002e*/ 	.short	0x00ff


	//----- nvinfo : EIATTR_NUM_BARRIERS
	.align		4
        /*0030*/ 	.byte	0x02, 0x4c
        /*0032*/ 	.byte	0x07
	.zero		1


	//----- nvinfo : EIATTR_EXTERNS
	.align		4
        /*0034*/ 	.byte	0x04, 0x0f
        /*0036*/ 	.short	(.L_37 - .L_36)


	//   ....[0]....
	.align		4
.L_36:
        /*0038*/ 	.word	index@(__assertfail)


	//----- nvinfo : EIATTR_MERCURY_ISA_VERSION
	.align		4
.L_37:
        /*003c*/ 	.byte	0x03, 0x5f
        /*003e*/ 	.short	0x0101


	//----- nvinfo : EIATTR_INT_WARP_WIDE_INSTR_OFFSETS
	.align		4
        /*0040*/ 	.byte	0x04, 0x31
        /*0042*/ 	.short	(.L_39 - .L_38)


	//   ....[0]....
.L_38:
        /*0044*/ 	.word	0x00001300


	//   ....[1]....
        /*0048*/ 	.word	0x000013a0


	//   ....[2]....
        /*004c*/ 	.word	0x000026c0


	//   ....[3]....
        /*0050*/ 	.word	0x00005f50


	//   ....[4]....
        /*0054*/ 	.word	0x00005f70


	//   ....[5]....
        /*0058*/ 	.word	0x00005fa0


	//   ....[6]....
        /*005c*/ 	.word	0x000068d0


	//   ....[7]....
        /*0060*/ 	.word	0x000068f0


	//   ....[8]....
        /*0064*/ 	.word	0x000069f0


	//   ....[9]....
        /*0068*/ 	.word	0x00006b80


	//   ....[10]....
        /*006c*/ 	.word	0x00006b90


	//   ....[11]....
        /*0070*/ 	.word	0x00006d20


	//----- nvinfo : EIATTR_COOP_GROUP_MASK_REGIDS
	.align		4
.L_39:
        /*0074*/ 	.byte	0x04, 0x29
        /*0076*/ 	.short	(.L_41 - .L_40)


	//   ....[0]....
.L_40:
        /*0078*/ 	.word	0xffffffff


	//   ....[1]....
        /*007c*/ 	.word	0xffffffff


	//   ....[2]....
        /*0080*/ 	.word	0xffffffff


	//   ....[3]....
        /*0084*/ 	.word	0xffffffff


	//   ....[4]....
        /*0088*/ 	.word	0xffffffff


	//   ....[5]....
        /*008c*/ 	.word	0xffffffff


	//   ....[6]....
        /*0090*/ 	.word	0xffffffff


	//   ....[7]....
        /*0094*/ 	.word	0xffffffff


	//   ....[8]....
        /*0098*/ 	.word	0xffffffff


	//   ....[9]....
        /*009c*/ 	.word	0xffffffff


	//   ....[10]....
        /*00a0*/ 	.word	0xffffffff


	//   ....[11]....
        /*00a4*/ 	.word	0xffffffff


	//   ....[12]....
        /*00a8*/ 	.word	0xffffffff


	//   ....[13]....
        /*00ac*/ 	.word	0xffffffff


	//----- nvinfo : EIATTR_COOP_GROUP_INSTR_OFFSETS
	.align		4
.L_41:
        /*00b0*/ 	.byte	0x04, 0x28
        /*00b2*/ 	.short	(.L_43 - .L_42)


	//   ....[0]....
.L_42:
        /*00b4*/ 	.word	0x000000c0


	//   ....[1]....
        /*00b8*/ 	.word	0x00000500


	//   ....[2]....
        /*00bc*/ 	.word	0x00000cb0


	//   ....[3]....
        /*00c0*/ 	.word	0x00000e00


	//   ....[4]....
        /*00c4*/ 	.word	0x00000ef0


	//   ....[5]....
        /*00c8*/ 	.word	0x00001050


	//   ....[6]....
        /*00cc*/ 	.word	0x000011e0


	//   ....[7]....
        /*00d0*/ 	.word	0x00001420


	//   ....[8]....
        /*00d4*/ 	.word	0x000025a0


	//   ....[9]....
        /*00d8*/ 	.word	0x00004e80


	//   ....[10]....
        /*00dc*/ 	.word	0x00005350


	//   ....[11]....
        /*00e0*/ 	.word	0x00005380


	//   ....[12]....
        /*00e4*/ 	.word	0x00005e50


	//   ....[13]....
        /*00e8*/ 	.word	0x00006060


	//----- nvinfo : EIATTR_VRC_CTA_INIT_COUNT
	.align		4
.L_43:
        /*00ec*/ 	.byte	0x02, 0x4a
        /*00ee*/ 	.byte	0x80
	.zero		1


	//----- nvinfo : EIATTR_SYSCALL_OFFSETS
	.align		4
        /*00f0*/ 	.byte	0x04, 0x46
        /*00f2*/ 	.short	(.L_45 - .L_44)


	//   ....[0]....
.L_44:
        /*00f4*/ 	.word	0x00007780


	//   ....[1]....
        /*00f8*/ 	.word	0x000078c0


	//   ....[2]....
        /*00fc*/ 	.word	0x000080a0


	//   ....[3]....
        /*0100*/ 	.word	0x00008ea0


	//----- nvinfo : EIATTR_MBARRIER_INSTR_OFFSETS
	.align		4
.L_45:
        /*0104*/ 	.byte	0x04, 0x39
        /*0106*/ 	.short	(.L_47 - .L_46)


	//   ....[0]....
.L_46:
        /*0108*/ 	.word	0x00000610
        /*010c*/ 	.word	0x000000ff
        /*0110*/ 	.word	0x00000000
        /*0114*/ 	.short	0x0100
        /*0116*/ 	.byte	0x08
	.zero		1


	//   ....[1]....
        /*0118*/ 	.word	0x00000620
        /*011c*/ 	.word	0x000000ff
        /*0120*/ 	.word	0x000001a0
        /*0124*/ 	.short	0x0100
        /*0126*/ 	.byte	0x08
	.zero		1


	//   ....[2]....
        /*0128*/ 	.word	0x00000630
        /*012c*/ 	.word	0x000000ff
        /*0130*/ 	.word	0x00000008
        /*0134*/ 	.short	0x0100
        /*0136*/ 	.byte	0x08
	.zero		1


	//   ....[3]....
        /*0138*/ 	.word	0x00000640
        /*013c*/ 	.word	0x000000ff
        /*0140*/ 	.word	0x000001a8
        /*0144*/ 	.short	0x0100
        /*0146*/ 	.byte	0x08
	.zero		1


	//   ....[4]....
        /*0148*/ 	.word	0x00000650
        /*014c*/ 	.word	0x000000ff
        /*0150*/ 	.word	0x00000010
        /*0154*/ 	.short	0x0100
        /*0156*/ 	.byte	0x08
	.zero		1


	//   ....[5]....
        /*0158*/ 	.word	0x00000660
        /*015c*/ 	.word	0x000000ff
        /*0160*/ 	.word	0x000001b0
        /*0164*/ 	.short	0x0100
        /*0166*/ 	.byte	0x08
	.zero		1


	//   ....[6]....
        /*0168*/ 	.word	0x00000670
        /*016c*/ 	.word	0x000000ff
        /*0170*/ 	.word	0x00000018
        /*0174*/ 	.short	0x0100
        /*0176*/ 	.byte	0x08
	.zero		1


	//   ....[7]....
        /*0178*/ 	.word	0x00000680
        /*017c*/ 	.word	0x000000ff
        /*0180*/ 	.word	0x000001b8
        /*0184*/ 	.short	0x0100
        /*0186*/ 	.byte	0x08
	.zero		1


	//   ....[8]....
        /*0188*/ 	.word	0x00000690
        /*018c*/ 	.word	0x000000ff
        /*0190*/ 	.word	0x00000020
        /*0194*/ 	.short	0x0100
        /*0196*/ 	.byte	0x08
	.zero		1


	//   ....[9]....
        /*0198*/ 	.word	0x000006a0
        /*019c*/ 	.word	0x000000ff
        /*01a0*/ 	.word	0x000001c0
        /*01a4*/ 	.short	0x0100
        /*01a6*/ 	.byte	0x08
	.zero		1


	//   ....[10]....
        /*01a8*/ 	.word	0x000006b0
        /*01ac*/ 	.word	0x000000ff
        /*01b0*/ 	.word	0x00000028
        /*01b4*/ 	.short	0x0100
        /*01b6*/ 	.byte	0x08
	.zero		1


	//   ....[11]....
        /*01b8*/ 	.word	0x000006c0
        /*01bc*/ 	.word	0x000000ff
        /*01c0*/ 	.word	0x000001c8
        /*01c4*/ 	.short	0x0100
        /*01c6*/ 	.byte	0x08
	.zero		1


	//   ....[12]....
        /*01c8*/ 	.word	0x000006d0
        /*01cc*/ 	.word	0x000000ff
        /*01d0*/ 	.word	0x00000030
        /*01d4*/ 	.short	0x0100
        /*01d6*/ 	.byte	0x08
	.zero		1


	//   ....[13]....
        /*01d8*/ 	.word	0x000006e0
        /*01dc*/ 	.word	0x000000ff
        /*01e0*/ 	.word	0x000001d0
        /*01e4*/ 	.short	0x0100
        /*01e6*/ 	.byte	0x08
	.zero		1


	//   ....[14]....
        /*01e8*/ 	.word	0x000006f0
        /*01ec*/ 	.word	0x000000ff
        /*01f0*/ 	.word	0x00000038
        /*01f4*/ 	.short	0x0100
        /*01f6*/ 	.byte	0x08
	.zero		1


	//   ....[15]....
        /*01f8*/ 	.word	0x00000700
        /*01fc*/ 	.word	0x000000ff
        /*0200*/ 	.word	0x000001d8
        /*0204*/ 	.short	0x0100
        /*0206*/ 	.byte	0x08
	.zero		1


	//   ....[16]....
        /*0208*/ 	.word	0x00000710
        /*020c*/ 	.word	0x000000ff
        /*0210*/ 	.word	0x00000040
        /*0214*/ 	.short	0x0100
        /*0216*/ 	.byte	0x08
	.zero		1


	//   ....[17]....
        /*0218*/ 	.word	0x00000720
        /*021c*/ 	.word	0x000000ff
        /*0220*/ 	.word	0x000001e0
        /*0224*/ 	.short	0x0100
        /*0226*/ 	.byte	0x08
	.zero		1


	//   ....[18]....
        /*0228*/ 	.word	0x00000730
        /*022c*/ 	.word	0x000000ff
        /*0230*/ 	.word	0x00000048
        /*0234*/ 	.short	0x0100
        /*0236*/ 	.byte	0x08
	.zero		1


	//   ....[19]....
        /*0238*/ 	.word	0x00000740
        /*023c*/ 	.word	0x000000ff
        /*0240*/ 	.word	0x000001e8
        /*0244*/ 	.short	0x0100
        /*0246*/ 	.byte	0x08
	.zero		1


	//   ....[20]....
        /*0248*/ 	.word	0x00000750
        /*024c*/ 	.word	0x000000ff
        /*0250*/ 	.word	0x00000050
        /*0254*/ 	.short	0x0100
        /*0256*/ 	.byte	0x08
	.zero		1


	//   ....[21]....
        /*0258*/ 	.word	0x00000760
        /*025c*/ 	.word	0x000000ff
        /*0260*/ 	.word	0x000001f0
        /*0264*/ 	.short	0x0100
        /*0266*/ 	.byte	0x08
	.zero		1


	//   ....[22]....
        /*0268*/ 	.word	0x00000770
        /*026c*/ 	.word	0x000000ff
        /*0270*/ 	.word	0x00000058
        /*0274*/ 	.short	0x0100
        /*0276*/ 	.byte	0x08
	.zero		1


	//   ....[23]....
        /*0278*/ 	.word	0x00000780
        /*027c*/ 	.word	0x000000ff
        /*0280*/ 	.word	0x000001f8
        /*0284*/ 	.short	0x0100
        /*0286*/ 	.byte	0x08
	.zero		1


	//   ....[24]....
        /*0288*/ 	.word	0x00000790
        /*028c*/ 	.word	0x000000ff
        /*0290*/ 	.word	0x00000060
        /*0294*/ 	.short	0x0100
        /*0296*/ 	.byte	0x08
	.zero		1


	//   ....[25]....
        /*0298*/ 	.word	0x000007a0
        /*029c*/ 	.word	0x000000ff
        /*02a0*/ 	.word	0x00000200
        /*02a4*/ 	.short	0x0100
        /*02a6*/ 	.byte	0x08
	.zero		1


	//   ....[26]....
        /*02a8*/ 	.word	0x000007b0
        /*02ac*/ 	.word	0x000000ff
        /*02b0*/ 	.word	0x00000068
        /*02b4*/ 	.short	0x0100
        /*02b6*/ 	.byte	0x08
	.zero		1


	//   ....[27]....
        /*02b8*/ 	.word	0x000007c0
        /*02bc*/ 	.word	0x000000ff
        /*02c0*/ 	.word	0x00000208
        /*02c4*/ 	.short	0x0100
        /*02c6*/ 	.byte	0x08
	.zero		1


	//   ....[28]....
        /*02c8*/ 	.word	0x000007d0
        /*02cc*/ 	.word	0x000000ff
        /*02d0*/ 	.word	0x00000070
        /*02d4*/ 	.short	0x0100
        /*02d6*/ 	.byte	0x08
	.zero		1


	//   ....[29]....
        /*02d8*/ 	.word	0x000007e0
        /*02dc*/ 	.word	0x000000ff
        /*02e0*/ 	.word	0x00000210
        /*02e4*/ 	.short	0x0100
        /*02e6*/ 	.byte	0x08
	.zero		1


	//   ....[30]....
        /*02e8*/ 	.word	0x000007f0
        /*02ec*/ 	.word	0x000000ff
        /*02f0*/ 	.word	0x00000078
        /*02f4*/ 	.short	0x0100
        /*02f6*/ 	.byte	0x08
	.zero		1


	//   ....[31]....
        /*02f8*/ 	.word	0x00000800
        /*02fc*/ 	.word	0x000000ff
        /*0300*/ 	.word	0x00000218
        /*0304*/ 	.short	0x0100
        /*0306*/ 	.byte	0x08
	.zero		1


	//   ....[32]....
        /*0308*/ 	.word	0x00000810
        /*030c*/ 	.word	0x000000ff
        /*0310*/ 	.word	0x00000080
        /*0314*/ 	.short	0x0100
        /*0316*/ 	.byte	0x08
	.zero		1


	//   ....[33]....
        /*0318*/ 	.word	0x00000820
        /*031c*/ 	.word	0x000000ff
        /*0320*/ 	.word	0x00000220
        /*0324*/ 	.short	0x0100
        /*0326*/ 	.byte	0x08
	.zero		1


	//   ....[34]....
        /*0328*/ 	.word	0x00000830
        /*032c*/ 	.word	0x000000ff
        /*0330*/ 	.word	0x00000088
        /*0334*/ 	.short	0x0100
        /*0336*/ 	.byte	0x08
	.zero		1


	//   ....[35]....
        /*0338*/ 	.word	0x00000840
        /*033c*/ 	.word	0x000000ff
        /*0340*/ 	.word	0x00000228
        /*0344*/ 	.short	0x0100
        /*0346*/ 	.byte	0x08
	.zero		1


	//   ....[36]....
        /*0348*/ 	.word	0x00000850
        /*034c*/ 	.word	0x000000ff
        /*0350*/ 	.word	0x00000090
        /*0354*/ 	.short	0x0100
        /*0356*/ 	.byte	0x08
	.zero		1


	//   ....[37]....
        /*0358*/ 	.word	0x00000860
        /*035c*/ 	.word	0x000000ff
        /*0360*/ 	.word	0x00000230
        /*0364*/ 	.short	0x0100
        /*0366*/ 	.byte	0x08
	.zero		1


	//   ....[38]....
        /*0368*/ 	.word	0x00000870
        /*036c*/ 	.word	0x000000ff
        /*0370*/ 	.word	0x00000098
        /*0374*/ 	.short	0x0100
        /*0376*/ 	.byte	0x08
	.zero		1


	//   ....[39]....
        /*0378*/ 	.word	0x00000880
        /*037c*/ 	.word	0x000000ff
        /*0380*/ 	.word	0x00000238
        /*0384*/ 	.short	0x0100
        /*0386*/ 	.byte	0x08
	.zero		1


	//   ....[40]....
        /*0388*/ 	.word	0x00000890
        /*038c*/ 	.word	0x000000ff
        /*0390*/ 	.word	0x000000a0
        /*0394*/ 	.short	0x0100
        /*0396*/ 	.byte	0x08
	.zero		1


	//   ....[41]....
        /*0398*/ 	.word	0x000008a0
        /*039c*/ 	.word	0x000000ff
        /*03a0*/ 	.word	0x00000240
        /*03a4*/ 	.short	0x0100
        /*03a6*/ 	.byte	0x08
	.zero		1


	//   ....[42]....
        /*03a8*/ 	.word	0x000008b0
        /*03ac*/ 	.word	0x000000ff
        /*03b0*/ 	.word	0x000000a8
        /*03b4*/ 	.short	0x0100
        /*03b6*/ 	.byte	0x08
	.zero		1


	//   ....[43]....
        /*03b8*/ 	.word	0x000008c0
        /*03bc*/ 	.word	0x000000ff
        /*03c0*/ 	.word	0x00000248
        /*03c4*/ 	.short	0x0100
        /*03c6*/ 	.byte	0x08
	.zero		1


	//   ....[44]....
        /*03c8*/ 	.word	0x000008d0
        /*03cc*/ 	.word	0x000000ff
        /*03d0*/ 	.word	0x000000b0
        /*03d4*/ 	.short	0x0100
        /*03d6*/ 	.byte	0x08
	.zero		1


	//   ....[45]....
        /*03d8*/ 	.word	0x000008e0
        /*03dc*/ 	.word	0x000000ff
        /*03e0*/ 	.word	0x00000250
        /*03e4*/ 	.short	0x0100
        /*03e6*/ 	.byte	0x08
	.zero		1


	//   ....[46]....
        /*03e8*/ 	.word	0x000008f0
        /*03ec*/ 	.word	0x000000ff
        /*03f0*/ 	.word	0x000000b8
        /*03f4*/ 	.short	0x0100
        /*03f6*/ 	.byte	0x08
	.zero		1


	//   ....[47]....
        /*03f8*/ 	.word	0x00000900
        /*03fc*/ 	.word	0x000000ff
        /*0400*/ 	.word	0x00000258
        /*0404*/ 	.short	0x0100
        /*0406*/ 	.byte	0x08
	.zero		1


	//   ....[48]....
        /*0408*/ 	.word	0x00000910
        /*040c*/ 	.word	0x000000ff
        /*0410*/ 	.word	0x000000c0
        /*0414*/ 	.short	0x0100
        /*0416*/ 	.byte	0x08
	.zero		1


	//   ....[49]....
        /*0418*/ 	.word	0x00000920
        /*041c*/ 	.word	0x000000ff
        /*0420*/ 	.word	0x00000260
        /*0424*/ 	.short	0x0100
        /*0426*/ 	.byte	0x08
	.zero		1


	//   ....[50]....
        /*0428*/ 	.word	0x00000930
        /*042c*/ 	.word	0x000000ff
        /*0430*/ 	.word	0x000000c8
        /*0434*/ 	.short	0x0100
        /*0436*/ 	.byte	0x08
	.zero		1


	//   ....[51]....
        /*0438*/ 	.word	0x00000940
        /*043c*/ 	.word	0x000000ff
        /*0440*/ 	.word	0x00000268
        /*0444*/ 	.short	0x0100
        /*0446*/ 	.byte	0x08
	.zero		1


	//   ....[52]....
        /*0448*/ 	.word	0x00000950
        /*044c*/ 	.word	0x000000ff
        /*0450*/ 	.word	0x000000d0
        /*0454*/ 	.short	0x0100
        /*0456*/ 	.byte	0x08
	.zero		1


	//   ....[53]....
        /*0458*/ 	.word	0x00000960
        /*045c*/ 	.word	0x000000ff
        /*0460*/ 	.word	0x00000270
        /*0464*/ 	.short	0x0100
        /*0466*/ 	.byte	0x08
	.zero		1


	//   ....[54]....
        /*0468*/ 	.word	0x00000970
        /*046c*/ 	.word	0x000000ff
        /*0470*/ 	.word	0x000000d8
        /*0474*/ 	.short	0x0100
        /*0476*/ 	.byte	0x08
	.zero		1


	//   ....[55]....
        /*0478*/ 	.word	0x00000980
        /*047c*/ 	.word	0x000000ff
        /*0480*/ 	.word	0x00000278
        /*0484*/ 	.short	0x0100
        /*0486*/ 	.byte	0x08
	.zero		1


	//   ....[56]....
        /*0488*/ 	.word	0x00000990
        /*048c*/ 	.word	0x000000ff
        /*0490*/ 	.word	0x000000e0
        /*0494*/ 	.short	0x0100
        /*0496*/ 	.byte	0x08
	.zero		1


	//   ....[57]....
        /*0498*/ 	.word	0x000009a0
        /*049c*/ 	.word	0x000000ff
        /*04a0*/ 	.word	0x00000280
        /*04a4*/ 	.short	0x0100
        /*04a6*/ 	.byte	0x08
	.zero		1


	//   ....[58]....
        /*04a8*/ 	.word	0x000009b0
        /*04ac*/ 	.word	0x000000ff
        /*04b0*/ 	.word	0x000000e8
        /*04b4*/ 	.short	0x0100
        /*04b6*/ 	.byte	0x08
	.zero		1


	//   ....[59]....
        /*04b8*/ 	.word	0x000009c0
        /*04bc*/ 	.word	0x000000ff
        /*04c0*/ 	.word	0x00000288
        /*04c4*/ 	.short	0x0100
        /*04c6*/ 	.byte	0x08
	.zero		1


	//   ....[60]....
        /*04c8*/ 	.word	0x000009d0
        /*04cc*/ 	.word	0x000000ff
        /*04d0*/ 	.word	0x000000f0
        /*04d4*/ 	.short	0x0100
        /*04d6*/ 	.byte	0x08
	.zero		1


	//   ....[61]....
        /*04d8*/ 	.word	0x000009e0
        /*04dc*/ 	.word	0x000000ff
        /*04e0*/ 	.word	0x00000290
        /*04e4*/ 	.short	0x0100
        /*04e6*/ 	.byte	0x08
	.zero		1


	//   ....[62]....
        /*04e8*/ 	.word	0x000009f0
        /*04ec*/ 	.word	0x000000ff
        /*04f0*/ 	.word	0x000000f8
        /*04f4*/ 	.short	0x0100
        /*04f6*/ 	.byte	0x08
	.zero		1


	//   ....[63]....
        /*04f8*/ 	.word	0x00000a00
        /*04fc*/ 	.word	0x000000ff
        /*0500*/ 	.word	0x00000298
        /*0504*/ 	.short	0x0100
        /*0506*/ 	.byte	0x08
	.zero		1


	//   ....[64]....
        /*0508*/ 	.word	0x00000a10
        /*050c*/ 	.word	0x000000ff
        /*0510*/ 	.word	0x00000100
        /*0514*/ 	.short	0x0100
        /*0516*/ 	.byte	0x08
	.zero		1


	//   ....[65]....
        /*0518*/ 	.word	0x00000a20
        /*051c*/ 	.word	0x000000ff
        /*0520*/ 	.word	0x000002a0
        /*0524*/ 	.short	0x0100
        /*0526*/ 	.byte	0x08
	.zero		1


	//   ....[66]....
        /*0528*/ 	.word	0x00000a30
        /*052c*/ 	.word	0x000000ff
        /*0530*/ 	.word	0x00000108
        /*0534*/ 	.short	0x0100
        /*0536*/ 	.byte	0x08
	.zero		1


	//   ....[67]....
        /*0538*/ 	.word	0x00000a40
        /*053c*/ 	.word	0x000000ff
        /*0540*/ 	.word	0x000002a8
        /*0544*/ 	.short	0x0100
        /*0546*/ 	.byte	0x08
	.zero		1


	//   ....[68]....
        /*0548*/ 	.word	0x00000a50
        /*054c*/ 	.word	0x000000ff
        /*0550*/ 	.word	0x00000110
        /*0554*/ 	.short	0x0100
        /*0556*/ 	.byte	0x08
	.zero		1


	//   ....[69]....
        /*0558*/ 	.word	0x00000a60
        /*055c*/ 	.word	0x000000ff
        /*0560*/ 	.word	0x000002b0
        /*0564*/ 	.short	0x0100
        /*0566*/ 	.byte	0x08
	.zero		1


	//   ....[70]....
        /*0568*/ 	.word	0x00000a70
        /*056c*/ 	.word	0x000000ff
        /*0570*/ 	.word	0x00000118
        /*0574*/ 	.short	0x0100
        /*0576*/ 	.byte	0x08
	.zero		1


	//   ....[71]....
        /*0578*/ 	.word	0x00000a80
        /*057c*/ 	.word	0x000000ff
        /*0580*/ 	.word	0x000002b8
        /*0584*/ 	.short	0x0100
        /*0586*/ 	.byte	0x08
	.zero		1


	//   ....[72]....
        /*0588*/ 	.word	0x00000a90
        /*058c*/ 	.word	0x000000ff
        /*0590*/ 	.word	0x00000120
        /*0594*/ 	.short	0x0100
        /*0596*/ 	.byte	0x08
	.zero		1


	//   ....[73]....
        /*0598*/ 	.word	0x00000aa0
        /*059c*/ 	.word	0x000000ff
        /*05a0*/ 	.word	0x000002c0
        /*05a4*/ 	.short	0x0100
        /*05a6*/ 	.byte	0x08
	.zero		1


	//   ....[74]....
        /*05a8*/ 	.word	0x00000ab0
        /*05ac*/ 	.word	0x000000ff
        /*05b0*/ 	.word	0x00000128
        /*05b4*/ 	.short	0x0100
        /*05b6*/ 	.byte	0x08
	.zero		1


	//   ....[75]....
        /*05b8*/ 	.word	0x00000ac0
        /*05bc*/ 	.word	0x000000ff
        /*05c0*/ 	.word	0x000002c8
        /*05c4*/ 	.short	0x0100
        /*05c6*/ 	.byte	0x08
	.zero		1


	//   ....[76]....
        /*05c8*/ 	.word	0x00000ad0
        /*05cc*/ 	.word	0x000000ff
        /*05d0*/ 	.word	0x00000130
        /*05d4*/ 	.short	0x0100
        /*05d6*/ 	.byte	0x08
	.zero		1


	//   ....[77]....
        /*05d8*/ 	.word	0x00000ae0
        /*05dc*/ 	.word	0x000000ff
        /*05e0*/ 	.word	0x000002d0
        /*05e4*/ 	.short	0x0100
        /*05e6*/ 	.byte	0x08
	.zero		1


	//   ....[78]....
        /*05e8*/ 	.word	0x00000af0
        /*05ec*/ 	.word	0x000000ff
        /*05f0*/ 	.word	0x00000138
        /*05f4*/ 	.short	0x0100
        /*05f6*/ 	.byte	0x08
	.zero		1


	//   ....[79]....
        /*05f8*/ 	.word	0x00000b00
        /*05fc*/ 	.word	0x000000ff
        /*0600*/ 	.word	0x000002d8
        /*0604*/ 	.short	0x0100
        /*0606*/ 	.byte	0x08
	.zero		1


	//   ....[80]....
        /*0608*/ 	.word	0x00000b10
        /*060c*/ 	.word	0x000000ff
        /*0610*/ 	.word	0x00000140
        /*0614*/ 	.short	0x0100
        /*0616*/ 	.byte	0x08
	.zero		1


	//   ....[81]....
        /*0618*/ 	.word	0x00000b20
        /*061c*/ 	.word	0x000000ff
        /*0620*/ 	.word	0x000002e0
        /*0624*/ 	.short	0x0100
        /*0626*/ 	.byte	0x08
	.zero		1


	//   ....[82]....
        /*0628*/ 	.word	0x00000b30
        /*062c*/ 	.word	0x000000ff
        /*0630*/ 	.word	0x00000148
        /*0634*/ 	.short	0x0100
        /*0636*/ 	.byte	0x08
	.zero		1


	//   ....[83]....
        /*0638*/ 	.word	0x00000b40
        /*063c*/ 	.word	0x000000ff
        /*0640*/ 	.word	0x000002e8
        /*0644*/ 	.short	0x0100
        /*0646*/ 	.byte	0x08
	.zero		1


	//   ....[84]....
        /*0648*/ 	.word	0x00000b50
        /*064c*/ 	.word	0x000000ff
        /*0650*/ 	.word	0x00000150
        /*0654*/ 	.short	0x0100
        /*0656*/ 	.byte	0x08
	.zero		1


	//   ....[85]....
        /*0658*/ 	.word	0x00000b60
        /*065c*/ 	.word	0x000000ff
        /*0660*/ 	.word	0x000002f0
        /*0664*/ 	.short	0x0100
        /*0666*/ 	.byte	0x08
	.zero		1


	//   ....[86]....
        /*0668*/ 	.word	0x00000b70
        /*066c*/ 	.word	0x000000ff
        /*0670*/ 	.word	0x00000158
        /*0674*/ 	.short	0x0100
        /*0676*/ 	.byte	0x08
	.zero		1


	//   ....[87]....
        /*0678*/ 	.word	0x00000b80
        /*067c*/ 	.word	0x000000ff
        /*0680*/ 	.word	0x000002f8
        /*0684*/ 	.short	0x0100
        /*0686*/ 	.byte	0x08
	.zero		1


	//   ....[88]....
        /*0688*/ 	.word	0x00000b90
        /*068c*/ 	.word	0x000000ff
        /*0690*/ 	.word	0x00000160
        /*0694*/ 	.short	0x0100
        /*0696*/ 	.byte	0x08
	.zero		1


	//   ....[89]....
        /*0698*/ 	.word	0x00000ba0
        /*069c*/ 	.word	0x000000ff
        /*06a0*/ 	.word	0x00000300
        /*06a4*/ 	.short	0x0100
        /*06a6*/ 	.byte	0x08
	.zero		1


	//   ....[90]....
        /*06a8*/ 	.word	0x00000bb0
        /*06ac*/ 	.word	0x000000ff
        /*06b0*/ 	.word	0x00000168
        /*06b4*/ 	.short	0x0100
        /*06b6*/ 	.byte	0x08
	.zero		1


	//   ....[91]....
        /*06b8*/ 	.word	0x00000bc0
        /*06bc*/ 	.word	0x000000ff
        /*06c0*/ 	.word	0x00000308
        /*06c4*/ 	.short	0x0100
        /*06c6*/ 	.byte	0x08
	.zero		1


	//   ....[92]....
        /*06c8*/ 	.word	0x00000bd0
        /*06cc*/ 	.word	0x000000ff
        /*06d0*/ 	.word	0x00000170
        /*06d4*/ 	.short	0x0100
        /*06d6*/ 	.byte	0x08
	.zero		1


	//   ....[93]....
        /*06d8*/ 	.word	0x00000be0
        /*06dc*/ 	.word	0x000000ff
        /*06e0*/ 	.word	0x00000310
        /*06e4*/ 	.short	0x0100
        /*06e6*/ 	.byte	0x08
	.zero		1


	//   ....[94]....
        /*06e8*/ 	.word	0x00000bf0
        /*06ec*/ 	.word	0x000000ff
        /*06f0*/ 	.word	0x00000178
        /*06f4*/ 	.short	0x0100
        /*06f6*/ 	.byte	0x08
	.zero		1


	//   ....[95]....
        /*06f8*/ 	.word	0x00000c00
        /*06fc*/ 	.word	0x000000ff
        /*0700*/ 	.word	0x00000318
        /*0704*/ 	.short	0x0100
        /*0706*/ 	.byte	0x08
	.zero		1


	//   ....[96]....
        /*0708*/ 	.word	0x00000c10
        /*070c*/ 	.word	0x000000ff
        /*0710*/ 	.word	0x00000180
        /*0714*/ 	.short	0x0100
        /*0716*/ 	.byte	0x08
	.zero		1


	//   ....[97]....
        /*0718*/ 	.word	0x00000c20
        /*071c*/ 	.word	0x000000ff
        /*0720*/ 	.word	0x00000320
        /*0724*/ 	.short	0x0100
        /*0726*/ 	.byte	0x08
	.zero		1


	//   ....[98]....
        /*0728*/ 	.word	0x00000c30
        /*072c*/ 	.word	0x000000ff
        /*0730*/ 	.word	0x00000188
        /*0734*/ 	.short	0x0100
        /*0736*/ 	.byte	0x08
	.zero		1


	//   ....[99]....
        /*0738*/ 	.word	0x00000c40
        /*073c*/ 	.word	0x000000ff
        /*0740*/ 	.word	0x00000328
        /*0744*/ 	.short	0x0100
        /*0746*/ 	.byte	0x08
	.zero		1


	//   ....[100]....
        /*0748*/ 	.word	0x00000c50
        /*074c*/ 	.word	0x000000ff
        /*0750*/ 	.word	0x00000190
        /*0754*/ 	.short	0x0100
        /*0756*/ 	.byte	0x08
	.zero		1


	//   ....[101]....
        /*0758*/ 	.word	0x00000c60
        /*075c*/ 	.word	0x000000ff
        /*0760*/ 	.word	0x00000330
        /*0764*/ 	.short	0x0100
        /*0766*/ 	.byte	0x08
	.zero		1


	//   ....[102]....
        /*0768*/ 	.word	0x00000c70
        /*076c*/ 	.word	0x000000ff
        /*0770*/ 	.word	0x00000198
        /*0774*/ 	.short	0x0100
        /*0776*/ 	.byte	0x08
	.zero		1


	//   ....[103]....
        /*0778*/ 	.word	0x00000c80
        /*077c*/ 	.word	0x000000ff
        /*0780*/ 	.word	0x00000338
        /*0784*/ 	.short	0x0100
        /*0786*/ 	.byte	0x08
	.zero		1


	//   ....[104]....
        /*0788*/ 	.word	0x00000db0
        /*078c*/ 	.word	0x000000ff
        /*0790*/ 	.word	0x00000340
        /*0794*/ 	.short	0x0100
        /*0796*/ 	.byte	0x09
	.zero		1


	//   ....[105]....
        /*0798*/ 	.word	0x00000dc0
        /*079c*/ 	.word	0x000000ff
        /*07a0*/ 	.word	0x00000350
        /*07a4*/ 	.short	0x0100
        /*07a6*/ 	.byte	0x09
	.zero		1


	//   ....[106]....
        /*07a8*/ 	.word	0x00000dd0
        /*07ac*/ 	.word	0x000000ff
        /*07b0*/ 	.word	0x00000348
        /*07b4*/ 	.short	0x0100
        /*07b6*/ 	.byte	0x09
	.zero		1


	//   ....[107]....
        /*07b8*/ 	.word	0x00000de0
        /*07bc*/ 	.word	0x000000ff
        /*07c0*/ 	.word	0x00000358
        /*07c4*/ 	.short	0x0100
        /*07c6*/ 	.byte	0x09
	.zero		1


	//   ....[108]....
        /*07c8*/ 	.word	0x00000ec0
        /*07cc*/ 	.word	0x000000ff
        /*07d0*/ 	.word	0x00000360
        /*07d4*/ 	.short	0x0100
        /*07d6*/ 	.byte	0x08
	.zero		1


	//   ....[109]....
        /*07d8*/ 	.word	0x00000ed0
        /*07dc*/ 	.word	0x000000ff
        /*07e0*/ 	.word	0x00000368
        /*07e4*/ 	.short	0x0100
        /*07e6*/ 	.byte	0x08
	.zero		1


	//   ....[110]....
        /*07e8*/ 	.word	0x00001000
        /*07ec*/ 	.word	0x000000ff
        /*07f0*/ 	.word	0x00000370
        /*07f4*/ 	.short	0x0100
        /*07f6*/ 	.byte	0x08
	.zero		1


	//   ....[111]....
        /*07f8*/ 	.word	0x00001010
        /*07fc*/ 	.word	0x000000ff
        /*0800*/ 	.word	0x00000380
        /*0804*/ 	.short	0x0100
        /*0806*/ 	.byte	0x08
	.zero		1


	//   ....[112]....
        /*0808*/ 	.word	0x00001020
        /*080c*/ 	.word	0x000000ff
        /*0810*/ 	.word	0x00000378
        /*0814*/ 	.short	0x0100
        /*0816*/ 	.byte	0x08
	.zero		1


	//   ....[113]....
        /*0818*/ 	.word	0x00001030
        /*081c*/ 	.word	0x000000ff
        /*0820*/ 	.word	0x00000388
        /*0824*/ 	.short	0x0100
        /*0826*/ 	.byte	0x08
	.zero		1


	//   ....[114]....
        /*0828*/ 	.word	0x00001150
        /*082c*/ 	.word	0x000000ff
        /*0830*/ 	.word	0x00000390
        /*0834*/ 	.short	0x0100
        /*0836*/ 	.byte	0x09
	.zero		1


	//   ....[115]....
        /*0838*/ 	.word	0x00001160
        /*083c*/ 	.word	0x000000ff
        /*0840*/ 	.word	0x000003b0
        /*0844*/ 	.short	0x0100
        /*0846*/ 	.byte	0x09
	.zero		1


	//   ....[116]....
        /*0848*/ 	.word	0x00001170
        /*084c*/ 	.word	0x000000ff
        /*0850*/ 	.word	0x00000398
        /*0854*/ 	.short	0x0100
        /*0856*/ 	.byte	0x09
	.zero		1


	//   ....[117]....
        /*0858*/ 	.word	0x00001180
        /*085c*/ 	.word	0x000000ff
        /*0860*/ 	.word	0x000003b8
        /*0864*/ 	.short	0x0100
        /*0866*/ 	.byte	0x09
	.zero		1


	//   ....[118]....
        /*0868*/ 	.word	0x00001190
        /*086c*/ 	.word	0x000000ff
        /*0870*/ 	.word	0x000003a0
        /*0874*/ 	.short	0x0100
        /*0876*/ 	.byte	0x09
	.zero		1


	//   ....[119]....
        /*0878*/ 	.word	0x000011a0
        /*087c*/ 	.word	0x000000ff
        /*0880*/ 	.word	0x000003c0
        /*0884*/ 	.short	0x0100
        /*0886*/ 	.byte	0x09
	.zero		1


	//   ....[120]....
        /*0888*/ 	.word	0x000011b0
        /*088c*/ 	.word	0x000000ff
        /*0890*/ 	.word	0x000003a8
        /*0894*/ 	.short	0x0100
        /*0896*/ 	.byte	0x09
	.zero		1


	//   ....[121]....
        /*0898*/ 	.word	0x000011c0
        /*089c*/ 	.word	0x000000ff
        /*08a0*/ 	.word	0x000003c8
        /*08a4*/ 	.short	0x0100
        /*08a6*/ 	.byte	0x09
	.zero		1


	//   ....[122]....
        /*08a8*/ 	.word	0x000012b0
        /*08ac*/ 	.word	0x000000ff
        /*08b0*/ 	.word	0x000003d0
        /*08b4*/ 	.short	0x0100
        /*08b6*/ 	.byte	0x08
	.zero		1


	//   ....[123]....
        /*08b8*/ 	.word	0x000012c0
        /*08bc*/ 	.word	0x000000ff
        /*08c0*/ 	.word	0x000003e0
        /*08c4*/ 	.short	0x0100
        /*08c6*/ 	.byte	0x08
	.zero		1


	//   ....[124]....
        /*08c8*/ 	.word	0x000012d0
        /*08cc*/ 	.word	0x000000ff
        /*08d0*/ 	.word	0x000003d8
        /*08d4*/ 	.short	0x0100
        /*08d6*/ 	.byte	0x08
	.zero		1


	//   ....[125]....
        /*08d8*/ 	.word	0x000012e0
        /*08dc*/ 	.word	0x000000ff
        /*08e0*/ 	.word	0x000003e8
        /*08e4*/ 	.short	0x0100
        /*08e6*/ 	.byte	0x08
	.zero		1


	//   ....[126]....
        /*08e8*/ 	.word	0x000013d0
        /*08ec*/ 	.word	0x000000ff
        /*08f0*/ 	.word	0x000003f0
        /*08f4*/ 	.short	0x0100
        /*08f6*/ 	.byte	0x07
	.zero		1


	//   ....[127]....
        /*08f8*/ 	.word	0x00001dd0
        /*08fc*/ 	.word	0x00000003
        /*0900*/ 	.word	0x000003e0
        /*0904*/ 	.short	0x010a
        /*0906*/ 	.byte	0xff
	.zero		1


	//   ....[128]....
        /*0908*/ 	.word	0x00001e00
        /*090c*/ 	.word	0x00000003
        /*0910*/ 	.word	0x000003d0
        /*0914*/ 	.short	0x0101
        /*0916*/ 	.byte	0xff
	.zero		1


	//   ....[129]....
        /*0918*/ 	.word	0x00001f00
        /*091c*/ 	.word	0x000000ff
        /*0920*/ 	.word	0x000001a0
        /*0924*/ 	.short	0x010a
        /*0926*/ 	.byte	0x08
	.zero		1


	//   ....[130]....
        /*0928*/ 	.word	0x00001fc0
        /*092c*/ 	.word	0x000000ff
        /*0930*/ 	.word	0x000001a0
        /*0934*/ 	.short	0x010a
        /*0936*/ 	.byte	0x21
	.zero		1


	//   ....[131]....
        /*0938*/ 	.word	0x00002180
        /*093c*/ 	.word	0x000000ff
        /*0940*/ 	.word	0x000001a0
        /*0944*/ 	.short	0x010a
        /*0946*/ 	.byte	0x08
	.zero		1


	//   ....[132]....
        /*0948*/ 	.word	0x00002260
        /*094c*/ 	.word	0x000000ff
        /*0950*/ 	.word	0x00000368
        /*0954*/ 	.short	0x0101
        /*0956*/ 	.byte	0x06
	.zero		1


	//   ....[133]....
        /*0958*/ 	.word	0x00002280
        /*095c*/ 	.word	0x000000ff
        /*0960*/ 	.word	0x000001a0
        /*0964*/ 	.short	0x010a
        /*0966*/ 	.byte	0x08
	.zero		1


	//   ....[134]....
        /*0968*/ 	.word	0x00002300
        /*096c*/ 	.word	0x000000ff
        /*0970*/ 	.word	0x000001a0
        /*0974*/ 	.short	0x010a
        /*0976*/ 	.byte	0x11
	.zero		1


	//   ....[135]....
        /*0978*/ 	.word	0x00002490
        /*097c*/ 	.word	0x000000ff
        /*0980*/ 	.word	0x000001a0
        /*0984*/ 	.short	0x010a
        /*0986*/ 	.byte	0x08
	.zero		1


	//   ....[136]....
        /*0988*/ 	.word	0x000025d0
        /*098c*/ 	.word	0x00000002
        /*0990*/ 	.word	0x00000370
        /*0994*/ 	.short	0x010a
        /*0996*/ 	.byte	0xff
	.zero		1


	//   ....[137]....
        /*0998*/ 	.word	0x00002690
        /*099c*/ 	.word	0x00000002
        /*09a0*/ 	.word	0x00000000
        /*09a4*/ 	.short	0x0101
        /*09a6*/ 	.byte	0xff
	.zero		1


	//   ....[138]....
        /*09a8*/ 	.word	0x00002bf0
        /*09ac*/ 	.word	0x000000ff
        /*09b0*/ 	.word	0x00000000
        /*09b4*/ 	.short	0x010a
        /*09b6*/ 	.byte	0x04
	.zero		1


	//   ....[139]....
        /*09b8*/ 	.word	0x00002c80
        /*09bc*/ 	.word	0x000000ff
        /*09c0*/ 	.word	0x00000000
        /*09c4*/ 	.short	0x010a
        /*09c6*/ 	.byte	0x04
	.zero		1


	//   ....[140]....
        /*09c8*/ 	.word	0x00002d10
        /*09cc*/ 	.word	0x000000ff
        /*09d0*/ 	.word	0x00000000
        /*09d4*/ 	.short	0x010a
        /*09d6*/ 	.byte	0x04
	.zero		1


	//   ....[141]....
        /*09d8*/ 	.word	0x00002da0
        /*09dc*/ 	.word	0x000000ff
        /*09e0*/ 	.word	0x00000000
        /*09e4*/ 	.short	0x010a
        /*09e6*/ 	.byte	0x04
	.zero		1


	//   ....[142]....
        /*09e8*/ 	.word	0x00002e30
        /*09ec*/ 	.word	0x000000ff
        /*09f0*/ 	.word	0x00000000
        /*09f4*/ 	.short	0x010a
        /*09f6*/ 	.byte	0x04
	.zero		1


	//   ....[143]....
        /*09f8*/ 	.word	0x00002ec0
        /*09fc*/ 	.word	0x000000ff
        /*0a00*/ 	.word	0x00000000
        /*0a04*/ 	.short	0x010a
        /*0a06*/ 	.byte	0x04
	.zero		1


	//   ....[144]....
        /*0a08*/ 	.word	0x00002f50
        /*0a0c*/ 	.word	0x000000ff
        /*0a10*/ 	.word	0x00000000
        /*0a14*/ 	.short	0x010a
        /*0a16*/ 	.byte	0x04
	.zero		1


	//   ....[145]....
        /*0a18*/ 	.word	0x00002fe0
        /*0a1c*/ 	.word	0x000000ff
        /*0a20*/ 	.word	0x00000000
        /*0a24*/ 	.short	0x010a
        /*0a26*/ 	.byte	0x04
	.zero		1


	//   ....[146]....
        /*0a28*/ 	.word	0x00003070
        /*0a2c*/ 	.word	0x000000ff
        /*0a30*/ 	.word	0x00000000
        /*0a34*/ 	.short	0x010a
        /*0a36*/ 	.byte	0x04
	.zero		1


	//   ....[147]....
        /*0a38*/ 	.word	0x00003100
        /*0a3c*/ 	.word	0x000000ff
        /*0a40*/ 	.word	0x00000000
        /*0a44*/ 	.short	0x010a
        /*0a46*/ 	.byte	0x04
	.zero		1


	//   ....[148]....
        /*0a48*/ 	.word	0x00003190
        /*0a4c*/ 	.word	0x000000ff
        /*0a50*/ 	.word	0x00000000
        /*0a54*/ 	.short	0x010a
        /*0a56*/ 	.byte	0x04
	.zero		1


	//   ....[149]....
        /*0a58*/ 	.word	0x00003220
        /*0a5c*/ 	.word	0x000000ff
        /*0a60*/ 	.word	0x00000000
        /*0a64*/ 	.short	0x010a
        /*0a66*/ 	.byte	0x04
	.zero		1


	//   ....[150]....
        /*0a68*/ 	.word	0x000032b0
        /*0a6c*/ 	.word	0x000000ff
        /*0a70*/ 	.word	0x00000000
        /*0a74*/ 	.short	0x010a
        /*0a76*/ 	.byte	0x04
	.zero		1


	//   ....[151]....
        /*0a78*/ 	.word	0x00003340
        /*0a7c*/ 	.word	0x000000ff
        /*0a80*/ 	.word	0x00000000
        /*0a84*/ 	.short	0x010a
        /*0a86*/ 	.byte	0x04
	.zero		1


	//   ....[152]....
        /*0a88*/ 	.word	0x000033d0
        /*0a8c*/ 	.word	0x000000ff
        /*0a90*/ 	.word	0x00000000
        /*0a94*/ 	.short	0x010a
        /*0a96*/ 	.byte	0x04
	.zero		1


	//   ....[153]....
        /*0a98*/ 	.word	0x00003460
        /*0a9c*/ 	.word	0x000000ff
        /*0aa0*/ 	.word	0x00000000
        /*0aa4*/ 	.short	0x010a
        /*0aa6*/ 	.byte	0x04
	.zero		1


	//   ....[154]....
        /*0aa8*/ 	.word	0x000034f0
        /*0aac*/ 	.word	0x000000ff
        /*0ab0*/ 	.word	0x00000000
        /*0ab4*/ 	.short	0x010a
        /*0ab6*/ 	.byte	0x04
	.zero		1


	//   ....[155]....
        /*0ab8*/ 	.word	0x00003580
        /*0abc*/ 	.word	0x000000ff
        /*0ac0*/ 	.word	0x00000000
        /*0ac4*/ 	.short	0x010a
        /*0ac6*/ 	.byte	0x04
	.zero		1


	//   ....[156]....
        /*0ac8*/ 	.word	0x00003610
        /*0acc*/ 	.word	0x000000ff
        /*0ad0*/ 	.word	0x00000000
        /*0ad4*/ 	.short	0x010a
        /*0ad6*/ 	.byte	0x04
	.zero		1


	//   ....[157]....
        /*0ad8*/ 	.word	0x000036a0
        /*0adc*/ 	.word	0x000000ff
        /*0ae0*/ 	.word	0x00000000
        /*0ae4*/ 	.short	0x010a
        /*0ae6*/ 	.byte	0x04
	.zero		1


	//   ....[158]....
        /*0ae8*/ 	.word	0x00003730
        /*0aec*/ 	.word	0x000000ff
        /*0af0*/ 	.word	0x00000000
        /*0af4*/ 	.short	0x010a
        /*0af6*/ 	.byte	0x04
	.zero		1


	//   ....[159]....
        /*0af8*/ 	.word	0x000037c0
        /*0afc*/ 	.word	0x000000ff
        /*0b00*/ 	.word	0x00000000
        /*0b04*/ 	.short	0x010a
        /*0b06*/ 	.byte	0x04
	.zero		1


	//   ....[160]....
        /*0b08*/ 	.word	0x00003850
        /*0b0c*/ 	.word	0x000000ff
        /*0b10*/ 	.word	0x00000000
        /*0b14*/ 	.short	0x010a
        /*0b16*/ 	.byte	0x04
	.zero		1


	//   ....[161]....
        /*0b18*/ 	.word	0x000038e0
        /*0b1c*/ 	.word	0x000000ff
        /*0b20*/ 	.word	0x00000000
        /*0b24*/ 	.short	0x010a
        /*0b26*/ 	.byte	0x04
	.zero		1


	//   ....[162]....
        /*0b28*/ 	.word	0x00003970
        /*0b2c*/ 	.word	0x000000ff
        /*0b30*/ 	.word	0x00000000
        /*0b34*/ 	.short	0x010a
        /*0b36*/ 	.byte	0x04
	.zero		1


	//   ....[163]....
        /*0b38*/ 	.word	0x00003a00
        /*0b3c*/ 	.word	0x000000ff
        /*0b40*/ 	.word	0x00000000
        /*0b44*/ 	.short	0x010a
        /*0b46*/ 	.byte	0x04
	.zero		1


	//   ....[164]....
        /*0b48*/ 	.word	0x00003a90
        /*0b4c*/ 	.word	0x000000ff
        /*0b50*/ 	.word	0x00000000
        /*0b54*/ 	.short	0x010a
        /*0b56*/ 	.byte	0x04
	.zero		1


	//   ....[165]....
        /*0b58*/ 	.word	0x00003b20
        /*0b5c*/ 	.word	0x000000ff
        /*0b60*/ 	.word	0x00000000
        /*0b64*/ 	.short	0x010a
        /*0b66*/ 	.byte	0x04
	.zero		1


	//   ....[166]....
        /*0b68*/ 	.word	0x00003bb0
        /*0b6c*/ 	.word	0x000000ff
        /*0b70*/ 	.word	0x00000000
        /*0b74*/ 	.short	0x010a
        /*0b76*/ 	.byte	0x04
	.zero		1


	//   ....[167]....
        /*0b78*/ 	.word	0x00003c40
        /*0b7c*/ 	.word	0x000000ff
        /*0b80*/ 	.word	0x00000000
        /*0b84*/ 	.short	0x010a
        /*0b86*/ 	.byte	0x04
	.zero		1


	//   ....[168]....
        /*0b88*/ 	.word	0x00003cd0
        /*0b8c*/ 	.word	0x000000ff
        /*0b90*/ 	.word	0x00000000
        /*0b94*/ 	.short	0x010a
        /*0b96*/ 	.byte	0x04
	.zero		1


	//   ....[169]....
        /*0b98*/ 	.word	0x00003d60
        /*0b9c*/ 	.word	0x000000ff
        /*0ba0*/ 	.word	0x00000000
        /*0ba4*/ 	.short	0x010a
        /*0ba6*/ 	.byte	0x04
	.zero		1


	//   ....[170]....
        /*0ba8*/ 	.word	0x00003df0
        /*0bac*/ 	.word	0x000000ff
        /*0bb0*/ 	.word	0x00000000
        /*0bb4*/ 	.short	0x010a
        /*0bb6*/ 	.byte	0x04
	.zero		1


	//   ....[171]....
        /*0bb8*/ 	.word	0x00003e80
        /*0bbc*/ 	.word	0x000000ff
        /*0bc0*/ 	.word	0x00000000
        /*0bc4*/ 	.short	0x010a
        /*0bc6*/ 	.byte	0x04
	.zero		1


	//   ....[172]....
        /*0bc8*/ 	.word	0x00003f10
        /*0bcc*/ 	.word	0x000000ff
        /*0bd0*/ 	.word	0x00000000
        /*0bd4*/ 	.short	0x010a
        /*0bd6*/ 	.byte	0x04
	.zero		1


	//   ....[173]....
        /*0bd8*/ 	.word	0x00003fa0
        /*0bdc*/ 	.word	0x000000ff
        /*0be0*/ 	.word	0x00000000
        /*0be4*/ 	.short	0x010a
        /*0be6*/ 	.byte	0x04
	.zero		1


	//   ....[174]....
        /*0be8*/ 	.word	0x00004030
        /*0bec*/ 	.word	0x000000ff
        /*0bf0*/ 	.word	0x00000000
        /*0bf4*/ 	.short	0x010a
        /*0bf6*/ 	.byte	0x04
	.zero		1


	//   ....[175]....
        /*0bf8*/ 	.word	0x000040c0
        /*0bfc*/ 	.word	0x000000ff
        /*0c00*/ 	.word	0x00000000
        /*0c04*/ 	.short	0x010a
        /*0c06*/ 	.byte	0x04
	.zero		1


	//   ....[176]....
        /*0c08*/ 	.word	0x00004150
        /*0c0c*/ 	.word	0x000000ff
        /*0c10*/ 	.word	0x00000000
        /*0c14*/ 	.short	0x010a
        /*0c16*/ 	.byte	0x04
	.zero		1


	//   ....[177]....
        /*0c18*/ 	.word	0x000041e0
        /*0c1c*/ 	.word	0x000000ff
        /*0c20*/ 	.word	0x00000000
        /*0c24*/ 	.short	0x010a
        /*0c26*/ 	.byte	0x04
	.zero		1


	//   ....[178]....
        /*0c28*/ 	.word	0x00004270
        /*0c2c*/ 	.word	0x000000ff
        /*0c30*/ 	.word	0x00000000
        /*0c34*/ 	.short	0x010a
        /*0c36*/ 	.byte	0x04
	.zero		1


	//   ....[179]....
        /*0c38*/ 	.word	0x00004300
        /*0c3c*/ 	.word	0x000000ff
        /*0c40*/ 	.word	0x00000000
        /*0c44*/ 	.short	0x010a
        /*0c46*/ 	.byte	0x04
	.zero		1


	//   ....[180]....
        /*0c48*/ 	.word	0x00004390
        /*0c4c*/ 	.word	0x000000ff
        /*0c50*/ 	.word	0x00000000
        /*0c54*/ 	.short	0x010a
        /*0c56*/ 	.byte	0x04
	.zero		1


	//   ....[181]....
        /*0c58*/ 	.word	0x00004420
        /*0c5c*/ 	.word	0x000000ff
        /*0c60*/ 	.word	0x00000000
        /*0c64*/ 	.short	0x010a
        /*0c66*/ 	.byte	0x04
	.zero		1


	//   ....[182]....
        /*0c68*/ 	.word	0x000044b0
        /*0c6c*/ 	.word	0x000000ff
        /*0c70*/ 	.word	0x00000000
        /*0c74*/ 	.short	0x010a
        /*0c76*/ 	.byte	0x04
	.zero		1


	//   ....[183]....
        /*0c78*/ 	.word	0x00004540
        /*0c7c*/ 	.word	0x000000ff
        /*0c80*/ 	.word	0x00000000
        /*0c84*/ 	.short	0x010a
        /*0c86*/ 	.byte	0x04
	.zero		1


	//   ....[184]....
        /*0c88*/ 	.word	0x000045d0
        /*0c8c*/ 	.word	0x000000ff
        /*0c90*/ 	.word	0x00000000
        /*0c94*/ 	.short	0x010a
        /*0c96*/ 	.byte	0x04
	.zero		1


	//   ....[185]....
        /*0c98*/ 	.word	0x00004660
        /*0c9c*/ 	.word	0x000000ff
        /*0ca0*/ 	.word	0x00000000
        /*0ca4*/ 	.short	0x010a
        /*0ca6*/ 	.byte	0x04
	.zero		1


	//   ....[186]....
        /*0ca8*/ 	.word	0x000046f0
        /*0cac*/ 	.word	0x000000ff
        /*0cb0*/ 	.word	0x00000000
        /*0cb4*/ 	.short	0x010a
        /*0cb6*/ 	.byte	0x04
	.zero		1


	//   ....[187]....
        /*0cb8*/ 	.word	0x00004780
        /*0cbc*/ 	.word	0x000000ff
        /*0cc0*/ 	.word	0x00000000
        /*0cc4*/ 	.short	0x010a
        /*0cc6*/ 	.byte	0x04
	.zero		1


	//   ....[188]....
        /*0cc8*/ 	.word	0x00004810
        /*0ccc*/ 	.word	0x000000ff
        /*0cd0*/ 	.word	0x00000000
        /*0cd4*/ 	.short	0x010a
        /*0cd6*/ 	.byte	0x04
	.zero		1


	//   ....[189]....
        /*0cd8*/ 	.word	0x000048b0
        /*0cdc*/ 	.word	0x00000000
        /*0ce0*/ 	.word	0x00000000
        /*0ce4*/ 	.short	0x010a
        /*0ce6*/ 	.byte	0xff
	.zero		1


	//   ....[190]....
        /*0ce8*/ 	.word	0x000049e0
        /*0cec*/ 	.word	0x00000000
        /*0cf0*/ 	.word	0x000003d0
        /*0cf4*/ 	.short	0x010a
        /*0cf6*/ 	.byte	0xff
	.zero		1


	//   ....[191]....
        /*0cf8*/ 	.word	0x00004a50
        /*0cfc*/ 	.word	0x00000004
        /*0d00*/ 	.word	0x00000000
        /*0d04*/ 	.short	0x0101
        /*0d06*/ 	.byte	0xff
	.zero		1


	//   ....[192]....
        /*0d08*/ 	.word	0x00004a70
        /*0d0c*/ 	.word	0x000000ff
        /*0d10*/ 	.word	0x00000380
        /*0d14*/ 	.short	0x010a
        /*0d16*/ 	.byte	0x05
	.zero		1


	//   ....[193]....
        /*0d18*/ 	.word	0x00004b90
        /*0d1c*/ 	.word	0x00000000
        /*0d20*/ 	.word	0x00000370
        /*0d24*/ 	.short	0x010a
        /*0d26*/ 	.byte	0xff
	.zero		1


	//   ....[194]....
        /*0d28*/ 	.word	0x00004c90
        /*0d2c*/ 	.word	0x00000000
        /*0d30*/ 	.word	0x00000000
        /*0d34*/ 	.short	0x0101
        /*0d36*/ 	.byte	0xff
	.zero		1


	//   ....[195]....
        /*0d38*/ 	.word	0x00004d20
        /*0d3c*/ 	.word	0x000000ff
        /*0d40*/ 	.word	0x00000380
        /*0d44*/ 	.short	0x0106
        /*0d46*/ 	.byte	0x05
	.zero		1


	//   ....[196]....
        /*0d48*/ 	.word	0x00004d40
        /*0d4c*/ 	.word	0x000000ff
        /*0d50*/ 	.word	0x00000380
        /*0d54*/ 	.short	0x010a
        /*0d56*/ 	.byte	0x05
	.zero		1


	//   ....[197]....
        /*0d58*/ 	.word	0x00004dd0
        /*0d5c*/ 	.word	0x000000ff
        /*0d60*/ 	.word	0x00000380
        /*0d64*/ 	.short	0x0106
        /*0d66*/ 	.byte	0x04
	.zero		1


	//   ....[198]....
        /*0d68*/ 	.word	0x00004e10
        /*0d6c*/ 	.word	0x00000000
        /*0d70*/ 	.word	0x00000380
        /*0d74*/ 	.short	0x010a
        /*0d76*/ 	.byte	0xff
	.zero		1


	//   ....[199]....
        /*0d78*/ 	.word	0x00005050
        /*0d7c*/ 	.word	0x000000ff
        /*0d80*/ 	.word	0x00000008
        /*0d84*/ 	.short	0x010a
        /*0d86*/ 	.byte	0x06
	.zero		1


	//   ....[200]....
        /*0d88*/ 	.word	0x00005070
        /*0d8c*/ 	.word	0x000000ff
        /*0d90*/ 	.word	0x00000008
        /*0d94*/ 	.short	0x010a
        /*0d96*/ 	.byte	0x06
	.zero		1


	//   ....[201]....
        /*0d98*/ 	.word	0x00005200
        /*0d9c*/ 	.word	0x000000ff
        /*0da0*/ 	.word	0x00000008
        /*0da4*/ 	.short	0x010a
        /*0da6*/ 	.byte	0x06
	.zero		1


	//   ....[202]....
        /*0da8*/ 	.word	0x00005220
        /*0dac*/ 	.word	0x000000ff
        /*0db0*/ 	.word	0x00000008
        /*0db4*/ 	.short	0x010a
        /*0db6*/ 	.byte	0x06
	.zero		1


	//   ....[203]....
        /*0db8*/ 	.word	0x000052e0
        /*0dbc*/ 	.word	0x000000ff
        /*0dc0*/ 	.word	0x00000000
        /*0dc4*/ 	.short	0x0101
        /*0dc6*/ 	.byte	0x07
	.zero		1


	//   ....[204]....
        /*0dc8*/ 	.word	0x000055c0
        /*0dcc*/ 	.word	0x00000000
        /*0dd0*/ 	.word	0x00000370
        /*0dd4*/ 	.short	0x010a
        /*0dd6*/ 	.byte	0xff
	.zero		1


	//   ....[205]....
        /*0dd8*/ 	.word	0x00005680
        /*0ddc*/ 	.word	0x00000000
        /*0de0*/ 	.word	0x00000000
        /*0de4*/ 	.short	0x0101
        /*0de6*/ 	.byte	0xff
	.zero		1


	//   ....[206]....
        /*0de8*/ 	.word	0x00005730
        /*0dec*/ 	.word	0x000000ff
        /*0df0*/ 	.word	0x00000000
        /*0df4*/ 	.short	0x010a
        /*0df6*/ 	.byte	0x06
	.zero		1


	//   ....[207]....
        /*0df8*/ 	.word	0x00005740
        /*0dfc*/ 	.word	0x000000ff
        /*0e00*/ 	.word	0x000003b0
        /*0e04*/ 	.short	0x010a
        /*0e06*/ 	.byte	0x0b
	.zero		1


	//   ....[208]....
        /*0e08*/ 	.word	0x00005800
        /*0e0c*/ 	.word	0x000000ff
        /*0e10*/ 	.word	0x00000000
        /*0e14*/ 	.short	0x010a
        /*0e16*/ 	.byte	0x09
	.zero		1


	//   ....[209]....
        /*0e18*/ 	.word	0x00005940
        /*0e1c*/ 	.word	0x000000ff
        /*0e20*/ 	.word	0x00000000
        /*0e24*/ 	.short	0x010a
        /*0e26*/ 	.byte	0x06
	.zero		1


	//   ....[210]....
        /*0e28*/ 	.word	0x00005b40
        /*0e2c*/ 	.word	0x000000ff
        /*0e30*/ 	.word	0x00000000
        /*0e34*/ 	.short	0x010a
        /*0e36*/ 	.byte	0x07
	.zero		1


	//   ....[211]....
        /*0e38*/ 	.word	0x00005bd0
        /*0e3c*/ 	.word	0x000000ff
        /*0e40*/ 	.word	0x00000000
        /*0e44*/ 	.short	0x010a
        /*0e46*/ 	.byte	0x07
	.zero		1


	//   ....[212]....
        /*0e48*/ 	.word	0x00005c60
        /*0e4c*/ 	.word	0x000000ff
        /*0e50*/ 	.word	0x00000000
        /*0e54*/ 	.short	0x010a
        /*0e56*/ 	.byte	0x07
	.zero		1


	//   ....[213]....
        /*0e58*/ 	.word	0x00005d00
        /*0e5c*/ 	.word	0x00000000
        /*0e60*/ 	.word	0x00000000
        /*0e64*/ 	.short	0x010a
        /*0e66*/ 	.byte	0xff
	.zero		1


	//   ....[214]....
        /*0e68*/ 	.word	0x00005d40
        /*0e6c*/ 	.word	0x00000000
        /*0e70*/ 	.word	0x00000000
        /*0e74*/ 	.short	0x010a
        /*0e76*/ 	.byte	0xff
	.zero		1


	//   ....[215]....
        /*0e78*/ 	.word	0x00005db0
        /*0e7c*/ 	.word	0x000000ff
        /*0e80*/ 	.word	0x00000000
        /*0e84*/ 	.short	0x0101
        /*0e86*/ 	.byte	0x05
	.zero		1


	//   ....[216]....
        /*0e88*/ 	.word	0x00005df0
        /*0e8c*/ 	.word	0x000000ff
        /*0e90*/ 	.word	0x000003f0
        /*0e94*/ 	.short	0x010a
        /*0e96*/ 	.byte	0x08
	.zero		1


	//   ....[217]....
        /*0e98*/ 	.word	0x00005e40
        /*0e9c*/ 	.word	0x000000ff
        /*0ea0*/ 	.word	0x00000000
        /*0ea4*/ 	.short	0x0101
        /*0ea6*/ 	.byte	0x05
	.zero		1


	//   ....[218]....
        /*0ea8*/ 	.word	0x00006270
        /*0eac*/ 	.word	0x00000000
        /*0eb0*/ 	.word	0x00000370
        /*0eb4*/ 	.short	0x010a
        /*0eb6*/ 	.byte	0xff
	.zero		1


	//   ....[219]....
        /*0eb8*/ 	.word	0x00006330
        /*0ebc*/ 	.word	0x00000000
        /*0ec0*/ 	.word	0x00000000
        /*0ec4*/ 	.short	0x0101
        /*0ec6*/ 	.byte	0xff
	.zero		1


	//   ....[220]....
        /*0ec8*/ 	.word	0x00006650
        /*0ecc*/ 	.word	0x000000ff
        /*0ed0*/ 	.word	0x00000368
        /*0ed4*/ 	.short	0x010a
        /*0ed6*/ 	.byte	0x07
	.zero		1


	//   ....[221]....
        /*0ed8*/ 	.word	0x00006840
        /*0edc*/ 	.word	0x000000ff
        /*0ee0*/ 	.word	0x00000350
        /*0ee4*/ 	.short	0x010a
        /*0ee6*/ 	.byte	0x07
	.zero		1


	//   ....[222]....
        /*0ee8*/ 	.word	0x00006aa0
        /*0eec*/ 	.word	0x000000ff
        /*0ef0*/ 	.word	0x00000340
        /*0ef4*/ 	.short	0x010b
        /*0ef6*/ 	.byte	0x07
	.zero		1


	//   ....[223]....
        /*0ef8*/ 	.word	0x00006b10
        /*0efc*/ 	.word	0x000000ff
        /*0f00*/ 	.word	0x00000000
        /*0f04*/ 	.short	0x0101
        /*0f06*/ 	.byte	0x0e
	.zero		1


	//   ....[224]....
        /*0f08*/ 	.word	0x00006b50
        /*0f0c*/ 	.word	0x000000ff
        /*0f10*/ 	.word	0x00000358
        /*0f14*/ 	.short	0x010a
        /*0f16*/ 	.byte	0x07
	.zero		1


	//   ....[225]....
        /*0f18*/ 	.word	0x00006d80
        /*0f1c*/ 	.word	0x000000ff
        /*0f20*/ 	.word	0x00000348
        /*0f24*/ 	.short	0x010b
        /*0f26*/ 	.byte	0x07
	.zero		1


	//   ....[226]....
        /*0f28*/ 	.word	0x00006da0
        /*0f2c*/ 	.word	0x000000ff
        /*0f30*/ 	.word	0x00000000
        /*0f34*/ 	.short	0x0101
        /*0f36*/ 	.byte	0x0d
	.zero		1


	//   ....[227]....
        /*0f38*/ 	.word	0x00006dd0
        /*0f3c*/ 	.word	0x000000ff
        /*0f40*/ 	.word	0x00000350
        /*0f44*/ 	.short	0x010a
        /*0f46*/ 	.byte	0x07
	.zero		1


	//   ....[228]....
        /*0f48*/ 	.word	0x00006e10
        /*0f4c*/ 	.word	0x00000000
        /*0f50*/ 	.word	0x00000358
        /*0f54*/ 	.short	0x010a
        /*0f56*/ 	.byte	0xff
	.zero		1


	//   ....[229]....
        /*0f58*/ 	.word	0x00007150
        /*0f5c*/ 	.word	0x00000000
        /*0f60*/ 	.word	0x00000370
        /*0f64*/ 	.short	0x010a
        /*0f66*/ 	.byte	0xff
	.zero		1


	//   ....[230]....
        /*0f68*/ 	.word	0x00007260
        /*0f6c*/ 	.word	0x00000000
        /*0f70*/ 	.word	0x00000000
        /*0f74*/ 	.short	0x0101
        /*0f76*/ 	.byte	0xff
	.zero		1


	//   ....[231]....
        /*0f78*/ 	.word	0x00007c70
        /*0f7c*/ 	.word	0x00000003
        /*0f80*/ 	.word	0x00000340
        /*0f84*/ 	.short	0x010a
        /*0f86*/ 	.byte	0xff
	.zero		1


	//   ....[232]....
        /*0f88*/ 	.word	0x00007cc0
        /*0f8c*/ 	.word	0x0000006e
        /*0f90*/ 	.word	0x00000390
        /*0f94*/ 	.short	0x010a
        /*0f96*/ 	.byte	0xff
	.zero		1


	//   ....[233]....
        /*0f98*/ 	.word	0x00007de0
        /*0f9c*/ 	.word	0x00000003
        /*0fa0*/ 	.word	0x00000340
        /*0fa4*/ 	.short	0x010a
        /*0fa6*/ 	.byte	0xff
	.zero		1


	//   ....[234]....
        /*0fa8*/ 	.word	0x00007f00
        /*0fac*/ 	.word	0x00000000
        /*0fb0*/ 	.word	0x00000000
        /*0fb4*/ 	.short	0x0101
        /*0fb6*/ 	.byte	0xff
	.zero		1


	//   ....[235]....
        /*0fb8*/ 	.word	0x00007f80
        /*0fbc*/ 	.word	0x0000006e
        /*0fc0*/ 	.word	0x00000390
        /*0fc4*/ 	.short	0x010a
        /*0fc6*/ 	.byte	0xff
	.zero		1


	//   ....[236]....
        /*0fc8*/ 	.word	0x00008b50
        /*0fcc*/ 	.word	0x0000004b
        /*0fd0*/ 	.word	0x00000340
        /*0fd4*/ 	.short	0x010a
        /*0fd6*/ 	.byte	0xff
	.zero		1


	//   ....[237]....
        /*0fd8*/ 	.word	0x00008c00
        /*0fdc*/ 	.word	0x0000004b
        /*0fe0*/ 	.word	0x00000340
        /*0fe4*/ 	.short	0x010a
        /*0fe6*/ 	.byte	0xff
	.zero		1


	//   ....[238]....
        /*0fe8*/ 	.word	0x00008d20
        /*0fec*/ 	.word	0x00000000
        /*0ff0*/ 	.word	0x00000000
        /*0ff4*/ 	.short	0x0101
        /*0ff6*/ 	.byte	0xff
	.zero		1


	//   ....[239]....
        /*0ff8*/ 	.word	0x00008fe0
        /*0ffc*/ 	.word	0x0000006e
        /*1000*/ 	.word	0x00000000
        /*1004*/ 	.short	0x0101
        /*1006*/ 	.byte	0xff
	.zero		1


	//   ....[240]....
        /*1008*/ 	.word	0x00009a40
        /*100c*/ 	.word	0x00000003
        /*1010*/ 	.word	0x000003e0
        /*1014*/ 	.short	0x010a
        /*1016*/ 	.byte	0xff
	.zero		1


	//   ....[241]....
        /*1018*/ 	.word	0x00009aa0
        /*101c*/ 	.word	0x00000002
        /*1020*/ 	.word	0x000001a0
        /*1024*/ 	.short	0x010a
        /*1026*/ 	.byte	0xff
	.zero		1


	//   ....[242]....
        /*1028*/ 	.word	0x00009b00
        /*102c*/ 	.word	0x00000002
        /*1030*/ 	.word	0x000001a0
        /*1034*/ 	.short	0x010a
        /*1036*/ 	.byte	0xff
	.zero		1


	//   ....[243]....
        /*1038*/ 	.word	0x00009b50
        /*103c*/ 	.word	0x00000002
        /*1040*/ 	.word	0x00000370
        /*1044*/ 	.short	0x010a
        /*1046*/ 	.byte	0xff
	.zero		1


	//   ....[244]....
        /*1048*/ 	.word	0x00009bb0
        /*104c*/ 	.word	0x00000000
        /*1050*/ 	.word	0x00000000
        /*1054*/ 	.short	0x010a
        /*1056*/ 	.byte	0xff
	.zero		1


	//   ....[245]....
        /*1058*/ 	.word	0x00009c10
        /*105c*/ 	.word	0x00000000
        /*1060*/ 	.word	0x00000000
        /*1064*/ 	.short	0x010a
        /*1066*/ 	.byte	0xff
	.zero		1


	//   ....[246]....
        /*1068*/ 	.word	0x00009c70
        /*106c*/ 	.word	0x00000000
        /*1070*/ 	.word	0x00000000
        /*1074*/ 	.short	0x010a
        /*1076*/ 	.byte	0xff
	.zero		1


	//   ....[247]....
        /*1078*/ 	.word	0x00009cd0
        /*107c*/ 	.word	0x00000000
        /*1080*/ 	.word	0x00000000
        /*1084*/ 	.short	0x010a
        /*1086*/ 	.byte	0xff
	.zero		1


	//   ....[248]....
        /*1088*/ 	.word	0x00009d30
        /*108c*/ 	.word	0x00000000
        /*1090*/ 	.word	0x00000000
        /*1094*/ 	.short	0x010a
        /*1096*/ 	.byte	0xff
	.zero		1


	//   ....[249]....
        /*1098*/ 	.word	0x00009d90
        /*109c*/ 	.word	0x00000000
        /*10a0*/ 	.word	0x00000000
        /*10a4*/ 	.short	0x010a
        /*10a6*/ 	.byte	0xff
	.zero		1


	//   ....[250]....
        /*10a8*/ 	.word	0x00009df0
        /*10ac*/ 	.word	0x00000000
        /*10b0*/ 	.word	0x00000000
        /*10b4*/ 	.short	0x010a
        /*10b6*/ 	.byte	0xff
	.zero		1


	//   ....[251]....
        /*10b8*/ 	.word	0x00009e50
        /*10bc*/ 	.word	0x00000000
        /*10c0*/ 	.word	0x00000000
        /*10c4*/ 	.short	0x010a
        /*10c6*/ 	.byte	0xff
	.zero		1


	//   ....[252]....
        /*10c8*/ 	.word	0x00009eb0
        /*10cc*/ 	.word	0x00000000
        /*10d0*/ 	.word	0x00000000
        /*10d4*/ 	.short	0x010a
        /*10d6*/ 	.byte	0xff
	.zero		1


	//   ....[253]....
        /*10d8*/ 	.word	0x00009f10
        /*10dc*/ 	.word	0x00000000
        /*10e0*/ 	.word	0x00000000
        /*10e4*/ 	.short	0x010a
        /*10e6*/ 	.byte	0xff
	.zero		1


	//   ....[254]....
        /*10e8*/ 	.word	0x00009f70
        /*10ec*/ 	.word	0x00000000
        /*10f0*/ 	.word	0x00000000
        /*10f4*/ 	.short	0x010a
        /*10f6*/ 	.byte	0xff
	.zero		1


	//   ....[255]....
        /*10f8*/ 	.word	0x00009fd0
        /*10fc*/ 	.word	0x00000000
        /*1100*/ 	.word	0x00000000
        /*1104*/ 	.short	0x010a
        /*1106*/ 	.byte	0xff
	.zero		1


	//   ....[0]....
        /*1108*/ 	.word	0x0000a030
        /*110c*/ 	.word	0x00000000
        /*1110*/ 	.word	0x00000000
        /*1114*/ 	.short	0x010a
        /*1116*/ 	.byte	0xff
	.zero		1


	//   ....[1]....
        /*1118*/ 	.word	0x0000a090
        /*111c*/ 	.word	0x00000000
        /*1120*/ 	.word	0x00000000
        /*1124*/ 	.short	0x010a
        /*1126*/ 	.byte	0xff
	.zero		1


	//   ....[2]....
        /*1128*/ 	.word	0x0000a0f0
        /*112c*/ 	.word	0x00000000
        /*1130*/ 	.word	0x00000000
        /*1134*/ 	.short	0x010a
        /*1136*/ 	.byte	0xff
	.zero		1


	//   ....[3]....
        /*1138*/ 	.word	0x0000a150
        /*113c*/ 	.word	0x00000000
        /*1140*/ 	.word	0x00000000
        /*1144*/ 	.short	0x010a
        /*1146*/ 	.byte	0xff
	.zero		1


	//   ....[4]....
        /*1148*/ 	.word	0x0000a1b0
        /*114c*/ 	.word	0x00000000
        /*1150*/ 	.word	0x00000000
        /*1154*/ 	.short	0x010a
        /*1156*/ 	.byte	0xff
	.zero		1


	//   ....[5]....
        /*1158*/ 	.word	0x0000a210
        /*115c*/ 	.word	0x00000000
        /*1160*/ 	.word	0x00000000
        /*1164*/ 	.short	0x010a
        /*1166*/ 	.byte	0xff
	.zero		1


	//   ....[6]....
        /*1168*/ 	.word	0x0000a270
        /*116c*/ 	.word	0x00000000
        /*1170*/ 	.word	0x00000000
        /*1174*/ 	.short	0x010a
        /*1176*/ 	.byte	0xff
	.zero		1


	//   ....[7]....
        /*1178*/ 	.word	0x0000a2d0
        /*117c*/ 	.word	0x00000000
        /*1180*/ 	.word	0x00000000
        /*1184*/ 	.short	0x010a
        /*1186*/ 	.byte	0xff
	.zero		1


	//   ....[8]....
        /*1188*/ 	.word	0x0000a330
        /*118c*/ 	.word	0x00000000
        /*1190*/ 	.word	0x00000000
        /*1194*/ 	.short	0x010a
        /*1196*/ 	.byte	0xff
	.zero		1


	//   ....[9]....
        /*1198*/ 	.word	0x0000a390
        /*119c*/ 	.word	0x00000000
        /*11a0*/ 	.word	0x00000000
        /*11a4*/ 	.short	0x010a
        /*11a6*/ 	.byte	0xff
	.zero		1


	//   ....[10]....
        /*11a8*/ 	.word	0x0000a3f0
        /*11ac*/ 	.word	0x00000000
        /*11b0*/ 	.word	0x00000000
        /*11b4*/ 	.short	0x010a
        /*11b6*/ 	.byte	0xff
	.zero		1


	//   ....[11]....
        /*11b8*/ 	.word	0x0000a450
        /*11bc*/ 	.word	0x00000000
        /*11c0*/ 	.word	0x00000000
        /*11c4*/ 	.short	0x010a
        /*11c6*/ 	.byte	0xff
	.zero		1


	//   ....[12]....
        /*11c8*/ 	.word	0x0000a4b0
        /*11cc*/ 	.word	0x00000000
        /*11d0*/ 	.word	0x00000000
        /*11d4*/ 	.short	0x010a
        /*11d6*/ 	.byte	0xff
	.zero		1


	//   ....[13]....
        /*11d8*/ 	.word	0x0000a510
        /*11dc*/ 	.word	0x00000000
        /*11e0*/ 	.word	0x00000000
        /*11e4*/ 	.short	0x010a
        /*11e6*/ 	.byte	0xff
	.zero		1


	//   ....[14]....
        /*11e8*/ 	.word	0x0000a570
        /*11ec*/ 	.word	0x00000000
        /*11f0*/ 	.word	0x00000000
        /*11f4*/ 	.short	0x010a
        /*11f6*/ 	.byte	0xff
	.zero		1


	//   ....[15]....
        /*11f8*/ 	.word	0x0000a5d0
        /*11fc*/ 	.word	0x00000000
        /*1200*/ 	.word	0x00000000
        /*1204*/ 	.short	0x010a
        /*1206*/ 	.byte	0xff
	.zero		1


	//   ....[16]....
        /*1208*/ 	.word	0x0000a630
        /*120c*/ 	.word	0x00000000
        /*1210*/ 	.word	0x00000000
        /*1214*/ 	.short	0x010a
        /*1216*/ 	.byte	0xff
	.zero		1


	//   ....[17]....
        /*1218*/ 	.word	0x0000a690
        /*121c*/ 	.word	0x00000000
        /*1220*/ 	.word	0x00000000
        /*1224*/ 	.short	0x010a
        /*1226*/ 	.byte	0xff
	.zero		1


	//   ....[18]....
        /*1228*/ 	.word	0x0000a6f0
        /*122c*/ 	.word	0x00000000
        /*1230*/ 	.word	0x00000000
        /*1234*/ 	.short	0x010a
        /*1236*/ 	.byte	0xff
	.zero		1


	//   ....[19]....
        /*1238*/ 	.word	0x0000a750
        /*123c*/ 	.word	0x00000000
        /*1240*/ 	.word	0x00000000
        /*1244*/ 	.short	0x010a
        /*1246*/ 	.byte	0xff
	.zero		1


	//   ....[20]....
        /*1248*/ 	.word	0x0000a7b0
        /*124c*/ 	.word	0x00000000
        /*1250*/ 	.word	0x00000000
        /*1254*/ 	.short	0x010a
        /*1256*/ 	.byte	0xff
	.zero		1


	//   ....[21]....
        /*1258*/ 	.word	0x0000a810
        /*125c*/ 	.word	0x00000000
        /*1260*/ 	.word	0x00000000
        /*1264*/ 	.short	0x010a
        /*1266*/ 	.byte	0xff
	.zero		1


	//   ....[22]....
        /*1268*/ 	.word	0x0000a870
        /*126c*/ 	.word	0x00000000
        /*1270*/ 	.word	0x00000000
        /*1274*/ 	.short	0x010a
        /*1276*/ 	.byte	0xff
	.zero		1


	//   ....[23]....
        /*1278*/ 	.word	0x0000a8d0
        /*127c*/ 	.word	0x00000000
        /*1280*/ 	.word	0x00000000
        /*1284*/ 	.short	0x010a
        /*1286*/ 	.byte	0xff
	.zero		1


	//   ....[24]....
        /*1288*/ 	.word	0x0000a930
        /*128c*/ 	.word	0x00000000
        /*1290*/ 	.word	0x00000000
        /*1294*/ 	.short	0x010a
        /*1296*/ 	.byte	0xff
	.zero		1


	//   ....[25]....
        /*1298*/ 	.word	0x0000a990
        /*129c*/ 	.word	0x00000000
        /*12a0*/ 	.word	0x00000000
        /*12a4*/ 	.short	0x010a
        /*12a6*/ 	.byte	0xff
	.zero		1


	//   ....[26]....
        /*12a8*/ 	.word	0x0000a9f0
        /*12ac*/ 	.word	0x00000000
        /*12b0*/ 	.word	0x00000000
        /*12b4*/ 	.short	0x010a
        /*12b6*/ 	.byte	0xff
	.zero		1


	//   ....[27]....
        /*12b8*/ 	.word	0x0000aa50
        /*12bc*/ 	.word	0x00000000
        /*12c0*/ 	.word	0x00000000
        /*12c4*/ 	.short	0x010a
        /*12c6*/ 	.byte	0xff
	.zero		1


	//   ....[28]....
        /*12c8*/ 	.word	0x0000aab0
        /*12cc*/ 	.word	0x00000000
        /*12d0*/ 	.word	0x00000000
        /*12d4*/ 	.short	0x010a
        /*12d6*/ 	.byte	0xff
	.zero		1


	//   ....[29]....
        /*12d8*/ 	.word	0x0000ab10
        /*12dc*/ 	.word	0x00000000
        /*12e0*/ 	.word	0x00000000
        /*12e4*/ 	.short	0x010a
        /*12e6*/ 	.byte	0xff
	.zero		1


	//   ....[30]....
        /*12e8*/ 	.word	0x0000ab70
        /*12ec*/ 	.word	0x00000000
        /*12f0*/ 	.word	0x00000000
        /*12f4*/ 	.short	0x010a
        /*12f6*/ 	.byte	0xff
	.zero		1


	//   ....[31]....
        /*12f8*/ 	.word	0x0000abd0
        /*12fc*/ 	.word	0x00000000
        /*1300*/ 	.word	0x00000000
        /*1304*/ 	.short	0x010a
        /*1306*/ 	.byte	0xff
	.zero		1


	//   ....[32]....
        /*1308*/ 	.word	0x0000ac30
        /*130c*/ 	.word	0x00000000
        /*1310*/ 	.word	0x00000000
        /*1314*/ 	.short	0x010a
        /*1316*/ 	.byte	0xff
	.zero		1


	//   ....[33]....
        /*1318*/ 	.word	0x0000ac90
        /*131c*/ 	.word	0x00000000
        /*1320*/ 	.word	0x00000000
        /*1324*/ 	.short	0x010a
        /*1326*/ 	.byte	0xff
	.zero		1


	//   ....[34]....
        /*1328*/ 	.word	0x0000acf0
        /*132c*/ 	.word	0x00000000
        /*1330*/ 	.word	0x00000000
        /*1334*/ 	.short	0x010a
        /*1336*/ 	.byte	0xff
	.zero		1


	//   ....[35]....
        /*1338*/ 	.word	0x0000ad50
        /*133c*/ 	.word	0x00000000
        /*1340*/ 	.word	0x00000000
        /*1344*/ 	.short	0x010a
        /*1346*/ 	.byte	0xff
	.zero		1


	//   ....[36]....
        /*1348*/ 	.word	0x0000adb0
        /*134c*/ 	.word	0x00000000
        /*1350*/ 	.word	0x00000000
        /*1354*/ 	.short	0x010a
        /*1356*/ 	.byte	0xff
	.zero		1


	//   ....[37]....
        /*1358*/ 	.word	0x0000ae10
        /*135c*/ 	.word	0x00000000
        /*1360*/ 	.word	0x00000000
        /*1364*/ 	.short	0x010a
        /*1366*/ 	.byte	0xff
	.zero		1


	//   ....[38]....
        /*1368*/ 	.word	0x0000ae70
        /*136c*/ 	.word	0x00000000
        /*1370*/ 	.word	0x00000000
        /*1374*/ 	.short	0x010a
        /*1376*/ 	.byte	0xff
	.zero		1


	//   ....[39]....
        /*1378*/ 	.word	0x0000aec0
        /*137c*/ 	.word	0x00000000
        /*1380*/ 	.word	0x000003d0
        /*1384*/ 	.short	0x010a
        /*1386*/ 	.byte	0xff
	.zero		1


	//   ....[40]....
        /*1388*/ 	.word	0x0000af20
        /*138c*/ 	.word	0x00000000
        /*1390*/ 	.word	0x00000380
        /*1394*/ 	.short	0x010a
        /*1396*/ 	.byte	0xff
	.zero		1


	//   ....[41]....
        /*1398*/ 	.word	0x0000af70
        /*139c*/ 	.word	0x00000000
        /*13a0*/ 	.word	0x00000370
        /*13a4*/ 	.short	0x010a
        /*13a6*/ 	.byte	0xff
	.zero		1


	//   ....[42]....
        /*13a8*/ 	.word	0x0000afd0
        /*13ac*/ 	.word	0x00000000
        /*13b0*/ 	.word	0x00000380
        /*13b4*/ 	.short	0x010a
        /*13b6*/ 	.byte	0xff
	.zero		1


	//   ....[43]....
        /*13b8*/ 	.word	0x0000b030
        /*13bc*/ 	.word	0x00000004
        /*13c0*/ 	.word	0x00000008
        /*13c4*/ 	.short	0x010a
        /*13c6*/ 	.byte	0xff
	.zero		1


	//   ....[44]....
        /*13c8*/ 	.word	0x0000b110
        /*13cc*/ 	.word	0x00000002
        /*13d0*/ 	.word	0x00000008
        /*13d4*/ 	.short	0x010a
        /*13d6*/ 	.byte	0xff
	.zero		1


	//   ....[45]....
        /*13d8*/ 	.word	0x0000b160
        /*13dc*/ 	.word	0x00000000
        /*13e0*/ 	.word	0x00000370
        /*13e4*/ 	.short	0x010a
        /*13e6*/ 	.byte	0xff
	.zero		1


	//   ....[46]....
        /*13e8*/ 	.word	0x0000b1c0
        /*13ec*/ 	.word	0x00000000
        /*13f0*/ 	.word	0x000003b0
        /*13f4*/ 	.short	0x010a
        /*13f6*/ 	.byte	0xff
	.zero		1


	//   ....[47]....
        /*13f8*/ 	.word	0x0000b220
        /*13fc*/ 	.word	0x00000000
        /*1400*/ 	.word	0x00000000
        /*1404*/ 	.short	0x010a
        /*1406*/ 	.byte	0xff
	.zero		1


	//   ....[48]....
        /*1408*/ 	.word	0x0000b280
        /*140c*/ 	.word	0x00000000
        /*1410*/ 	.word	0x00000000
        /*1414*/ 	.short	0x010a
        /*1416*/ 	.byte	0xff
	.zero		1


	//   ....[49]....
        /*1418*/ 	.word	0x0000b2e0
        /*141c*/ 	.word	0x00000000
        /*1420*/ 	.word	0x00000000
        /*1424*/ 	.short	0x010a
        /*1426*/ 	.byte	0xff
	.zero		1


	//   ....[50]....
        /*1428*/ 	.word	0x0000b340
        /*142c*/ 	.word	0x00000000
        /*1430*/ 	.word	0x00000000
        /*1434*/ 	.short	0x010a
        /*1436*/ 	.byte	0xff
	.zero		1


	//   ....[51]....
        /*1438*/ 	.word	0x0000b3a0
        /*143c*/ 	.word	0x00000000
        /*1440*/ 	.word	0x000003f0
        /*1444*/ 	.short	0x010a
        /*1446*/ 	.byte	0xff
	.zero		1


	//   ....[52]....
        /*1448*/ 	.word	0x0000b3f0
        /*144c*/ 	.word	0x00000000
        /*1450*/ 	.word	0x00000370
        /*1454*/ 	.short	0x010a
        /*1456*/ 	.byte	0xff
	.zero		1


	//   ....[53]....
        /*1458*/ 	.word	0x0000b450
        /*145c*/ 	.word	0x00000000
        /*1460*/ 	.word	0x00000368
        /*1464*/ 	.short	0x010a
        /*1466*/ 	.byte	0xff
	.zero		1


	//   ....[54]....
        /*1468*/ 	.word	0x0000b4b0
        /*146c*/ 	.word	0x00000003
        /*1470*/ 	.word	0x00000350
        /*1474*/ 	.short	0x010a
        /*1476*/ 	.byte	0xff
	.zero		1


	//   ....[55]....
        /*1478*/ 	.word	0x0000b510
        /*147c*/ 	.word	0x00000003
        /*1480*/ 	.word	0x00000358
        /*1484*/ 	.short	0x010a
        /*1486*/ 	.byte	0xff
	.zero		1


	//   ....[56]....
        /*1488*/ 	.word	0x0000b570
        /*148c*/ 	.word	0x00000000
        /*1490*/ 	.word	0x00000350
        /*1494*/ 	.short	0x010a
        /*1496*/ 	.byte	0xff
	.zero		1


	//   ....[57]....
        /*1498*/ 	.word	0x0000b5c0
        /*149c*/ 	.word	0x00000000
        /*14a0*/ 	.word	0x00000370
        /*14a4*/ 	.short	0x010a
        /*14a6*/ 	.byte	0xff
	.zero		1


	//   ....[58]....
        /*14a8*/ 	.word	0x0000b610
        /*14ac*/ 	.word	0x00000003
        /*14b0*/ 	.word	0x00000340
        /*14b4*/ 	.short	0x010a
        /*14b6*/ 	.byte	0xff
	.zero		1


	//   ....[59]....
        /*14b8*/ 	.word	0x0000b660
        /*14bc*/ 	.word	0x0000006e
        /*14c0*/ 	.word	0x00000390
        /*14c4*/ 	.short	0x010a
        /*14c6*/ 	.byte	0xff
	.zero		1


	//   ....[60]....
        /*14c8*/ 	.word	0x0000b6b0
        /*14cc*/ 	.word	0x0000004b
        /*14d0*/ 	.word	0x00000340
        /*14d4*/ 	.short	0x010a
        /*14d6*/ 	.byte	0xff
	.zero		1


	//----- nvinfo : EIATTR_NUM_MBARRIERS
	.align		4
.L_47:
        /*14d8*/ 	.byte	0x03, 0x38
        /*14da*/ 	.short	0x007f


	//----- nvinfo : EIATTR_EXIT_INSTR_OFFSETS
	.align		4
        /*14dc*/ 	.byte	0x04, 0x1c
        /*14de*/ 	.short	(.L_49 - .L_48)


	//   ....[0]....
.L_48:
        /*14e0*/ 	.word	0x000048e0


	//   ....[1]....
        /*14e4*/ 	.word	0x00004de0


	//   ....[2]....
        /*14e8*/ 	.word	0x00004e40


	//   ....[3]....
        /*14ec*/ 	.word	0x00006070


	//   ....[4]....
        /*14f0*/ 	.word	0x00006e40


	//   ....[5]....
        /*14f4*/ 	.word	0x00006e80


	//   ....[6]....
        /*14f8*/ 	.word	0x00009a30


	//----- nvinfo : EIATTR_MAX_THREADS
	.align		4
.L_49:
        /*14fc*/ 	.byte	0x04, 0x05
        /*14fe*/ 	.short	(.L_51 - .L_50)
.L_50:
        /*1500*/ 	.word	0x00000100
        /*1504*/ 	.word	0x00000001
        /*1508*/ 	.word	0x00000001


	//----- nvinfo : EIATTR_CRS_STACK_SIZE
	.align		4
.L_51:
        /*150c*/ 	.byte	0x04, 0x1e
        /*150e*/ 	.short	(.L_53 - .L_52)
.L_52:
        /*1510*/ 	.word	0x00000000


	//----- nvinfo : EIATTR_CBANK_PARAM_SIZE
	.align		4
.L_53:
        /*1514*/ 	.byte	0x03, 0x19
        /*1516*/ 	.short	0x0800


	//----- nvinfo : EIATTR_PARAM_CBANK
	.align		4
        /*1518*/ 	.byte	0x04, 0x0a
        /*151a*/ 	.short	(.L_55 - .L_54)
	.align		4
.L_54:
        /*151c*/ 	.word	index@(.nv.constant0._ZN7cutlass13device_kernelINS_4gemm6kernel13GemmUniversalIN4cute5tupleIJiiiiEEENS1_10collective13CollectiveMmaINS1_35MainloopSm100TmaUmmaWarpSpecializedILi52ELi2ELi4ENS5_IJNS4_1CILi2EEENSA_ILi1EEESC_EEEEENS5_IJNSA_ILi128EEESF_NSA_ILi32EEEEEEaNS5_IJlSC_lEEEaSI_NS4_8TiledMMAINS4_8MMA_AtomIJNS4_21SM100_MMA_S8_2x1SM_SSIaaiLi128ELi128ELNS4_4UMMA5MajorE0ELSN_0ELNSM_8SaturateE0EEEEEENS4_6LayoutINS5_IJSC_SC_SC_EEENS5_IJNSA_ILi0EEEST_ST_EEEEENS5_IJNS4_10UnderscoreESW_SW_EEEEENS4_18SM100_TMA_2SM_LOADENS4_14ComposedLayoutINS4_7SwizzleILi1ELi4ELi3EEENS4_18smem_ptr_flag_bitsILi8EEENSR_INS5_IJNSA_ILi8EEESG_EEENS5_IJSG_SC_EEEEEEEvNS4_8identityESZ_S19_vS1A_EENS_8epilogue10collective18CollectiveEpilogueINS1C_23Sm100TmaWarpSpecializedILi2ELi2ELi32ELb0ELb0EEEJNS5_IJNSA_ILi64EEESF_SG_EEENS5_IJNSR_IS1H_SC_EENSR_INS5_IJSG_SB_EEENS5_IJSC_S1H_EEEEEEEEaSI_aSI_NS1C_6fusion15FusionCallbacksIS1G_NS1O_17LinearCombinationIaiaiLNS_15FloatRoundStyleE2EEES1I_S1N_JEEENS4_5SM1004TMEM4LOAD26SM100_TMEM_LOAD_32dp32b32xENS4_13SM90_TMA_LOADES19_NS4_39AutoVectorizingCopyWithAssumedAlignmentILi128EEENS4_14SM90_TMA_STOREES19_S20_S20_EEEvvEEEEvNT_6ParamsE)
        /*1520*/ 	.short	0x0380
        /*1522*/ 	.short	0x0800


	//----- nvinfo : EIATTR_SW_WAR
	.align		4
.L_55:
        /*1524*/ 	.byte	0x04, 0x36
        /*1526*/ 	.short	(.L_57 - .L_56)
.L_56:
        /*1528*/ 	.word	0x00000008
.L_57:


//--------------------- .nv.callgraph             --------------------------
	.section	.nv.callgraph,"",@"SHT_CUDA_CALLGRAPH"
	.align	4
	.sectionentsize	8
	.align		4
        /*0000*/ 	.word	0x00000000
	.align		4
        /*0004*/ 	.word	0xffffffff
	.align		4
        /*0008*/ 	.word	index@(_ZN7cutlass13device_kernelINS_4gemm6kernel13GemmUniversalIN4cute5tupleIJiiiiEEENS1_10collective13CollectiveMmaINS1_35MainloopSm100TmaUmmaWarpSpecializedILi52ELi2ELi4ENS5_IJNS4_1CILi2EEENSA_ILi1EEESC_EEEEENS5_IJNSA_ILi128EEESF_NSA_ILi32EEEEEEaNS5_IJlSC_lEEEaSI_NS4_8TiledMMAINS4_8MMA_AtomIJNS4_21SM100_MMA_S8_2x1SM_SSIaaiLi128ELi128ELNS4_4UMMA5MajorE0ELSN_0ELNSM_8SaturateE0EEEEEENS4_6LayoutINS5_IJSC_SC_SC_EEENS5_IJNSA_ILi0EEEST_ST_EEEEENS5_IJNS4_10UnderscoreESW_SW_EEEEENS4_18SM100_TMA_2SM_LOADENS4_14ComposedLayoutINS4_7SwizzleILi1ELi4ELi3EEENS4_18smem_ptr_flag_bitsILi8EEENSR_INS5_IJNSA_ILi8EEESG_EEENS5_IJSG_SC_EEEEEEEvNS4_8identityESZ_S19_vS1A_EENS_8epilogue10collective18CollectiveEpilogueINS1C_23Sm100TmaWarpSpecializedILi2ELi2ELi32ELb0ELb0EEEJNS5_IJNSA_ILi64EEESF_SG_EEENS5_IJNSR_IS1H_SC_EENSR_INS5_IJSG_SB_EEENS5_IJSC_S1H_EEEEEEEEaSI_aSI_NS1C_6fusion15FusionCallbacksIS1G_NS1O_17LinearCombinationIaiaiLNS_15FloatRoundStyleE2EEES1I_S1N_JEEENS4_5SM1004TMEM4LOAD26SM100_TMEM_LOAD_32dp32b32xENS4_13SM90_TMA_LOADES19_NS4_39AutoVectorizingCopyWithAssumedAlignmentILi128EEENS4_14SM90_TMA_STOREES19_S20_S20_EEEvvEEEEvNT_6ParamsE)
	.align		4
        /*000c*/ 	.word	index@(__assertfail)
	.align		4
        /*0010*/ 	.word	0x00000000
	.align		4
        /*0014*/ 	.word	0xfffffffe
	.align		4
        /*0018*/ 	.word	0x00000000
	.align		4
        /*001c*/ 	.word	0xfffffffd
	.align		4
        /*0020*/ 	.word	0x00000000
	.align		4
        /*0024*/ 	.word	0xfffffffc


//--------------------- .nv.constant4             --------------------------
	.section	.nv.constant4,"a",@progbits
	.align	8
	.align		8
.nv.constant4:
        /*0000*/ 	.dword	__assertfail
	.align		8
        /*0008*/ 	.dword	__unnamed_1
	.align		8
        /*0010*/ 	.dword	__unnamed_2
	.align		8
        /*0018*/ 	.dword	_ZN40_INTERNAL_3368f9ff_4_k_cu_1ad7f95e_352724cuda3std3__45__cpo5beginE
	.align		8
        /*0020*/ 	.dword	_ZN40_INTERNAL_3368f9ff_4_k_cu_1ad7f95e_352724cuda3std3__45__cpo3endE
	.align		8
        /*0028*/ 	.dword	_ZN40_INTERNAL_3368f9ff_4_k_cu_1ad7f95e_352724cuda3std3__45__cpo6cbeginE
	.align		8
        /*0030*/ 	.dword	_ZN40_INTERNAL_3368f9ff_4_k_cu_1ad7f95e_352724cuda3std3__45__cpo4cendE
	.align		8
        /*0038*/ 	.dword	_ZN40_INTERNAL_3368f9ff_4_k_cu_1ad7f95e_352724cuda3std3__442_GLOBAL__N__3368f9ff_4_k_cu_1ad7f95e_352726ignoreE
	.align		8
        /*0040*/ 	.dword	_ZN40_INTERNAL_3368f9ff_4_k_cu_1ad7f95e_352724cuda3std3__419piecewise_constructE
	.align		8
        /*0048*/ 	.dword	_ZN40_INTERNAL_3368f9ff_4_k_cu_1ad7f95e_352724cuda3std3__48in_placeE
	.align		8
        /*0050*/ 	.dword	_ZN40_INTERNAL_3368f9ff_4_k_cu_1ad7f95e_352724cuda3std6ranges3__45__cpo4swapE
	.align		8
        /*0058*/ 	.dword	_ZN40_INTERNAL_3368f9ff_4_k_cu_1ad7f95e_352724cuda3std6ranges3__45__cpo9iter_moveE
	.align		8
        /*0060*/ 	.dword	_ZN40_INTERNAL_3368f9ff_4_k_cu_1ad7f95e_352724cute7productE
	.align		8
        /*0068*/ 	.dword	_ZN40_INTERNAL_3368f9ff_4_k_cu_1ad7f95e_352724cute1_E
	.align		8
        /*0070*/ 	.dword	$str$25
	.align		8
        /*0078*/ 	.dword	$str$26
	.align		8
        /*0080*/ 	.dword	$str$27
	.align		8
        /*0088*/ 	.dword	$str$28


//--------------------- .text._ZN7cutlass13device_kernelINS_4gemm6kernel13GemmUniversalIN4cute5tupleIJiiiiEEENS1_10collective13CollectiveMmaINS1_35MainloopSm100TmaUmmaWarpSpecializedILi52ELi2ELi4ENS5_IJNS4_1CILi2EEENSA_ILi1EEESC_EEEEENS5_IJNSA_ILi128EEESF_NSA_ILi32EEEEEEaNS5_IJlSC_lEEEaSI_NS4_8TiledMMAINS4_8MMA_AtomIJNS4_21SM100_MMA_S8_2x1SM_SSIaaiLi128ELi128ELNS4_4UMMA5MajorE0ELSN_0ELNSM_8SaturateE0EEEEEENS4_6LayoutINS5_IJSC_SC_SC_EEENS5_IJNSA_ILi0EEEST_ST_EEEEENS5_IJNS4_10UnderscoreESW_SW_EEEEENS4_18SM100_TMA_2SM_LOADENS4_14ComposedLayoutINS4_7SwizzleILi1ELi4ELi3EEENS4_18smem_ptr_flag_bitsILi8EEENSR_INS5_IJNSA_ILi8EEESG_EEENS5_IJSG_SC_EEEEEEEvNS4_8identityESZ_S19_vS1A_EENS_8epilogue10collective18CollectiveEpilogueINS1C_23Sm100TmaWarpSpecializedILi2ELi2ELi32ELb0ELb0EEEJNS5_IJNSA_ILi64EEESF_SG_EEENS5_IJNSR_IS1H_SC_EENSR_INS5_IJSG_SB_EEENS5_IJSC_S1H_EEEEEEEEaSI_aSI_NS1C_6fusion15FusionCallbacksIS1G_NS1O_17LinearCombinationIaiaiLNS_15FloatRoundStyleE2EEES1I_S1N_JEEENS4_5SM1004TMEM4LOAD26SM100_TMEM_LOAD_32dp32b32xENS4_13SM90_TMA_LOADES19_NS4_39AutoVectorizingCopyWithAssumedAlignmentILi128EEENS4_14SM90_TMA_STOREES19_S20_S20_EEEvvEEEEvNT_6ParamsE --------------------------
	.section	.text._ZN7cutlass13device_kernelINS_4gemm6kernel13GemmUniversalIN4cute5tupleIJiiiiEEENS1_10collective13CollectiveMmaINS1_35MainloopSm100TmaUmmaWarpSpecializedILi52ELi2ELi4ENS5_IJNS4_1CILi2EEENSA_ILi1EEESC_EEEEENS5_IJNSA_ILi128EEESF_NSA_ILi32EEEEEEaNS5_IJlSC_lEEEaSI_NS4_8TiledMMAINS4_8MMA_AtomIJNS4_21SM100_MMA_S8_2x1SM_SSIaaiLi128ELi128ELNS4_4UMMA5MajorE0ELSN_0ELNSM_8SaturateE0EEEEEENS4_6LayoutINS5_IJSC_SC_SC_EEENS5_IJNSA_ILi0EEEST_ST_EEEEENS5_IJNS4_10UnderscoreESW_SW_EEEEENS4_18SM100_TMA_2SM_LOADENS4_14ComposedLayoutINS4_7SwizzleILi1ELi4ELi3EEENS4_18smem_ptr_flag_bitsILi8EEENSR_INS5_IJNSA_ILi8EEESG_EEENS5_IJSG_SC_EEEEEEEvNS4_8identityESZ_S19_vS1A_EENS_8epilogue10collective18CollectiveEpilogueINS1C_23Sm100TmaWarpSpecializedILi2ELi2ELi32ELb0ELb0EEEJNS5_IJNSA_ILi64EEESF_SG_EEENS5_IJNSR_IS1H_SC_EENSR_INS5_IJSG_SB_EEENS5_IJSC_S1H_EEEEEEEEaSI_aSI_NS1C_6fusion15FusionCallbacksIS1G_NS1O_17LinearCombinationIaiaiLNS_15FloatRoundStyleE2EEES1I_S1N_JEEENS4_5SM1004TMEM4LOAD26SM100_TMEM_LOAD_32dp32b32xENS4_13SM90_TMA_LOADES19_NS4_39AutoVectorizingCopyWithAssumedAlignmentILi128EEENS4_14SM90_TMA_STOREES19_S20_S20_EEEvvEEEEvNT_6ParamsE,"ax",@progbits
	.align	128
.text._ZN7cutlass13device_kernelINS_4gemm6kernel13GemmUniversalIN4cute5tupleIJiiiiEEENS1_10collective13CollectiveMmaINS1_35MainloopSm100TmaUmmaWarpSpecializedILi52ELi2ELi4ENS5_IJNS4_1CILi2EEENSA_ILi1EEESC_EEEEENS5_IJNSA_ILi128EEESF_NSA_ILi32EEEEEEaNS5_IJlSC_lEEEaSI_NS4_8TiledMMAINS4_8MMA_AtomIJNS4_21SM100_MMA_S8_2x1SM_SSIaaiLi128ELi128ELNS4_4UMMA5MajorE0ELSN_0ELNSM_8SaturateE0EEEEEENS4_6LayoutINS5_IJSC_SC_SC_EEENS5_IJNSA_ILi0EEEST_ST_EEEEENS5_IJNS4_10UnderscoreESW_SW_EEEEENS4_18SM100_TMA_2SM_LOADENS4_14ComposedLayoutINS4_7SwizzleILi1ELi4ELi3EEENS4_18smem_ptr_flag_bitsILi8EEENSR_INS5_IJNSA_ILi8EEESG_EEENS5_IJSG_SC_EEEEEEEvNS4_8identityESZ_S19_vS1A_EENS_8epilogue10collective18CollectiveEpilogueINS1C_23Sm100TmaWarpSpecializedILi2ELi2ELi32ELb0ELb0EEEJNS5_IJNSA_ILi64EEESF_SG_EEENS5_IJNSR_IS1H_SC_EENSR_INS5_IJSG_SB_EEENS5_IJSC_S1H_EEEEEEEEaSI_aSI_NS1C_6fusion15FusionCallbacksIS1G_NS1O_17LinearCombinationIaiaiLNS_15FloatRoundStyleE2EEES1I_S1N_JEEENS4_5SM1004TMEM4LOAD26SM100_TMEM_LOAD_32dp32b32xENS4_13SM90_TMA_LOADES19_NS4_39AutoVectorizingCopyWithAssumedAlignmentILi128EEENS4_14SM90_TMA_STOREES19_S20_S20_EEEvvEEEEvNT_6ParamsE:
        .type           _ZN7cutlass13device_kernelINS_4gemm6kernel13GemmUniversalIN4cute5tupleIJiiiiEEENS1_10collective13CollectiveMmaINS1_35MainloopSm100TmaUmmaWarpSpecializedILi52ELi2ELi4ENS5_IJNS4_1CILi2EEENSA_ILi1EEESC_EEEEENS5_IJNSA_ILi128EEESF_NSA_ILi32EEEEEEaNS5_IJlSC_lEEEaSI_NS4_8TiledMMAINS4_8MMA_AtomIJNS4_21SM100_MMA_S8_2x1SM_SSIaaiLi128ELi128ELNS4_4UMMA5MajorE0ELSN_0ELNSM_8SaturateE0EEEEEENS4_6LayoutINS5_IJSC_SC_SC_EEENS5_IJNSA_ILi0EEEST_ST_EEEEENS5_IJNS4_10UnderscoreESW_SW_EEEEENS4_18SM100_TMA_2SM_LOADENS4_14ComposedLayoutINS4_7SwizzleILi1ELi4ELi3EEENS4_18smem_ptr_flag_bitsILi8EEENSR_INS5_IJNSA_ILi8EEESG_EEENS5_IJSG_SC_EEEEEEEvNS4_8identityESZ_S19_vS1A_EENS_8epilogue10collective18CollectiveEpilogueINS1C_23Sm100TmaWarpSpecializedILi2ELi2ELi32ELb0ELb0EEEJNS5_IJNSA_ILi64EEESF_SG_EEENS5_IJNSR_IS1H_SC_EENSR_INS5_IJSG_SB_EEENS5_IJSC_S1H_EEEEEEEEaSI_aSI_NS1C_6fusion15FusionCallbacksIS1G_NS1O_17LinearCombinationIaiaiLNS_15FloatRoundStyleE2EEES1I_S1N_JEEENS4_5SM1004TMEM4LOAD26SM100_TMEM_LOAD_32dp32b32xENS4_13SM90_TMA_LOADES19_NS4_39AutoVectorizingCopyWithAssumedAlignmentILi128EEENS4_14SM90_TMA_STOREES19_S20_S20_EEEvvEEEEvNT_6ParamsE,@function
        .size           _ZN7cutlass13device_kernelINS_4gemm6kernel13GemmUniversalIN4cute5tupleIJiiiiEEENS1_10collective13CollectiveMmaINS1_35MainloopSm100TmaUmmaWarpSpecializedILi52ELi2ELi4ENS5_IJNS4_1CILi2EEENSA_ILi1EEESC_EEEEENS5_IJNSA_ILi128EEESF_NSA_ILi32EEEEEEaNS5_IJlSC_lEEEaSI_NS4_8TiledMMAINS4_8MMA_AtomIJNS4_21SM100_MMA_S8_2x1SM_SSIaaiLi128ELi128ELNS4_4UMMA5MajorE0ELSN_0ELNSM_8SaturateE0EEEEEENS4_6LayoutINS5_IJSC_SC_SC_EEENS5_IJNSA_ILi0EEEST_ST_EEEEENS5_IJNS4_10UnderscoreESW_SW_EEEEENS4_18SM100_TMA_2SM_LOADENS4_14ComposedLayoutINS4_7SwizzleILi1ELi4ELi3EEENS4_18smem_ptr_flag_bitsILi8EEENSR_INS5_IJNSA_ILi8EEESG_EEENS5_IJSG_SC_EEEEEEEvNS4_8identityESZ_S19_vS1A_EENS_8epilogue10collective18CollectiveEpilogueINS1C_23Sm100TmaWarpSpecializedILi2ELi2ELi32ELb0ELb0EEEJNS5_IJNSA_ILi64EEESF_SG_EEENS5_IJNSR_IS1H_SC_EENSR_INS5_IJSG_SB_EEENS5_IJSC_S1H_EEEEEEEEaSI_aSI_NS1C_6fusion15FusionCallbacksIS1G_NS1O_17LinearCombinationIaiaiLNS_15FloatRoundStyleE2EEES1I_S1N_JEEENS4_5SM1004TMEM4LOAD26SM100_TMEM_LOAD_32dp32b32xENS4_13SM90_TMA_LOADES19_NS4_39AutoVectorizingCopyWithAssumedAlignmentILi128EEENS4_14SM90_TMA_STOREES19_S20_S20_EEEvvEEEEvNT_6ParamsE,(.L_x_308 - _ZN7cutlass13device_kernelINS_4gemm6kernel13GemmUniversalIN4cute5tupleIJiiiiEEENS1_10collective13CollectiveMmaINS1_35MainloopSm100TmaUmmaWarpSpecializedILi52ELi2ELi4ENS5_IJNS4_1CILi2EEENSA_ILi1EEESC_EEEEENS5_IJNSA_ILi128EEESF_NSA_ILi32EEEEEEaNS5_IJlSC_lEEEaSI_NS4_8TiledMMAINS4_8MMA_AtomIJNS4_21SM100_MMA_S8_2x1SM_SSIaaiLi128ELi128ELNS4_4UMMA5MajorE0ELSN_0ELNSM_8SaturateE0EEEEEENS4_6LayoutINS5_IJSC_SC_SC_EEENS5_IJNSA_ILi0EEEST_ST_EEEEENS5_IJNS4_10UnderscoreESW_SW_EEEEENS4_18SM100_TMA_2SM_LOADENS4_14ComposedLayoutINS4_7SwizzleILi1ELi4ELi3EEENS4_18smem_ptr_flag_bitsILi8EEENSR_INS5_IJNSA_ILi8EEESG_EEENS5_IJSG_SC_EEEEEEEvNS4_8identityESZ_S19_vS1A_EENS_8epilogue10collective18CollectiveEpilogueINS1C_23Sm100TmaWarpSpecializedILi2ELi2ELi32ELb0ELb0EEEJNS5_IJNSA_ILi64EEESF_SG_EEENS5_IJNSR_IS1H_SC_EENSR_INS5_IJSG_SB_EEENS5_IJSC_S1H_EEEEEEEEaSI_aSI_NS1C_6fusion15FusionCallbacksIS1G_NS1O_17LinearCombinationIaiaiLNS_15FloatRoundStyleE2EEES1I_S1N_JEEENS4_5SM1004TMEM4LOAD26SM100_TMEM_LOAD_32dp32b32xENS4_13SM90_TMA_LOADES19_NS4_39AutoVectorizingCopyWithAssumedAlignmentILi128EEENS4_14SM90_TMA_STOREES19_S20_S20_EEEvvEEEEvNT_6ParamsE)
        .other          _ZN7cutlass13device_kernelINS_4gemm6kernel13GemmUniversalIN4cute5tupleIJiiiiEEENS1_10collective13CollectiveMmaINS1_35MainloopSm100TmaUmmaWarpSpecializedILi52ELi2ELi4ENS5_IJNS4_1CILi2EEENSA_ILi1EEESC_EEEEENS5_IJNSA_ILi128EEESF_NSA_ILi32EEEEEEaNS5_IJlSC_lEEEaSI_NS4_8TiledMMAINS4_8MMA_AtomIJNS4_21SM100_MMA_S8_2x1SM_SSIaaiLi128ELi128ELNS4_4UMMA5MajorE0ELSN_0ELNSM_8SaturateE0EEEEEENS4_6LayoutINS5_IJSC_SC_SC_EEENS5_IJNSA_ILi0EEEST_ST_EEEEENS5_IJNS4_10UnderscoreESW_SW_EEEEENS4_18SM100_TMA_2SM_LOADENS4_14ComposedLayoutINS4_7SwizzleILi1ELi4ELi3EEENS4_18smem_ptr_flag_bitsILi8EEENSR_INS5_IJNSA_ILi8EEESG_EEENS5_IJSG_SC_EEEEEEEvNS4_8identityESZ_S19_vS1A_EENS_8epilogue10collective18CollectiveEpilogueINS1C_23Sm100TmaWarpSpecializedILi2ELi2ELi32ELb0ELb0EEEJNS5_IJNSA_ILi64EEESF_SG_EEENS5_IJNSR_IS1H_SC_EENSR_INS5_IJSG_SB_EEENS5_IJSC_S1H_EEEEEEEEaSI_aSI_NS1C_6fusion15FusionCallbacksIS1G_NS1O_17LinearCombinationIaiaiLNS_15FloatRoundStyleE2EEES1I_S1N_JEEENS4_5SM1004TMEM4LOAD26SM100_TMEM_LOAD_32dp32b32xENS4_13SM90_TMA_LOADES19_NS4_39AutoVectorizingCopyWithAssumedAlignmentILi128EEENS4_14SM90_TMA_STOREES19_S20_S20_EEEvvEEEEvNT_6ParamsE,@"STO_CUDA_ENTRY STV_DEFAULT"
_ZN7cutlass13device_kernelINS_4gemm6kernel13GemmUniversalIN4cute5tupleIJiiiiEEENS1_10collective13CollectiveMmaINS1_35MainloopSm100TmaUmmaWarpSpecializedILi52ELi2ELi4ENS5_IJNS4_1CILi2EEENSA_ILi1EEESC_EEEEENS5_IJNSA_ILi128EEESF_NSA_ILi32EEEEEEaNS5_IJlSC_lEEEaSI_NS4_8TiledMMAINS4_8MMA_AtomIJNS4_21SM100_MMA_S8_2x1SM_SSIaaiLi128ELi128ELNS4_4UMMA5MajorE0ELSN_0ELNSM_8SaturateE0EEEEEENS4_6LayoutINS5_IJSC_SC_SC_EEENS5_IJNSA_ILi0EEEST_ST_EEEEENS5_IJNS4_10UnderscoreESW_SW_EEEEENS4_18SM100_TMA_2SM_LOADENS4_14ComposedLayoutINS4_7SwizzleILi1ELi4ELi3EEENS4_18smem_ptr_flag_bitsILi8EEENSR_INS5_IJNSA_ILi8EEESG_EEENS5_IJSG_SC_EEEEEEEvNS4_8identityESZ_S19_vS1A_EENS_8epilogue10collective18CollectiveEpilogueINS1C_23Sm100TmaWarpSpecializedILi2ELi2ELi32ELb0ELb0EEEJNS5_IJNSA_ILi64EEESF_SG_EEENS5_IJNSR_IS1H_SC_EENSR_INS5_IJSG_SB_EEENS5_IJSC_S1H_EEEEEEEEaSI_aSI_NS1C_6fusion15FusionCallbacksIS1G_NS1O_17LinearCombinationIaiaiLNS_15FloatRoundStyleE2EEES1I_S1N_JEEENS4_5SM1004TMEM4LOAD26SM100_TMEM_LOAD_32dp32b32xENS4_13SM90_TMA_LOADES19_NS4_39AutoVectorizingCopyWithAssumedAlignmentILi128EEENS4_14SM90_TMA_STOREES19_S20_S20_EEEvvEEEEvNT_6ParamsE:
[----:B------:R-:W1:Y:S01]  /*0000*/  LDC R1, c[0x0][0x37c] ;  /* 0x0000df00ff017b82 */ /* 0x000e620000000800 */
[----:B------:R-:W2:Y:S01]  /*0010*/  S2R R108, SR_TID.X ;  /* 0x00000000006c7919 */ /* 0x000ea20000002100 */
[----:B------:R-:W3:Y:S06]  /*0020*/  LDCU.64 UR6, c[0x0][0x890] ;  /* 0x00011200ff0677ac */ /* 0x000eec0008000a00 */
[----:B------:R-:W4:Y:S01]  /*0030*/  S2UR UR37, SR_CgaCtaId ;  /* 0x00000000002579c3 */ /* 0x000f220000008800 */
[----:B------:R-:W-:Y:S02]  /*0040*/  PRMT R91, RZ, 0x7610, R91 ;  /* 0x00007610ff5b7816 */ /* 0x000fe4000000005b */
[----:B------:R-:W-:Y:S01]  /*0050*/  ELECT P1, URZ, PT ;  /* 0x0000000000ff782f */ /* 0x000fe20003820000 */
[----:B------:R-:W1:Y:S01]  /*0060*/  LDCU.64 UR46, c[0x0][0x358] ;  /* 0x00006b00ff2e77ac */ /* 0x000e620008000a00 */
[----:B---3--:R-:W-:-:S04]  /*0070*/  UISETP.NE.U32.AND UP0, UPT, UR6, URZ, UPT ;  /* 0x000000ff0600728c */ /* 0x008fc8000bf05070 */
[----:B------:R-:W-:Y:S02]  /*0080*/  UISETP.NE.AND.EX UP0, UPT, UR7, URZ, UPT, UP0 ;  /* 0x000000ff0700728c */ /* 0x000fe4000bf05300 */
[----:B----4-:R-:W-:Y:S02]  /*0090*/  ULOP3.LUT UR5, UR37, 0x1, URZ, 0xc0, !UPT ;  /* 0x0000000125057892 */ /* 0x010fe4000f8ec0ff */
[----:B------:R-:W-:Y:S01]  /*00a0*/  ULOP3.LUT UR4, UR37, 0x1, URZ, 0x3c, !UPT ;  /* 0x0000000125047892 */ /* 0x000fe2000f8e3cff */
[----:B--2---:R-:W-:-:S05]  /*00b0*/  SHF.R.U32.HI R97, RZ, 0x5, R108 ;  /* 0x00000005ff617819 */ /* 0x004fca000001166c */
[----:B------:R-:W2:Y:S02]  /*00c0*/  SHFL.IDX PT, R0, R97, RZ, 0x1f ;  /* 0x00001fff61007589 */ /* 0x000ea400000e0000 */
[----:B--2---:R-:W-:Y:S01]  /*00d0*/  R2UR UR10, R0 ;  /* 0x00000000000a72ca */ /* 0x004fe200000e0000 */
[----:B-1----:R-:W-:-:S14]  /*00e0*/  BRA.U UP0, `(.L_x_0) ;  /* 0x00000001002c7547 */ /* 0x002fdc000b800000 */
[----:B------:R-:W1:Y:S02]  /*00f0*/  LDCU.64 UR8, c[0x0][0x888] ;  /* 0x00011100ff0877ac */ /* 0x000e640008000a00 */
[----:B-1----:R-:W-:-:S04]  /*0100*/  UISETP.NE.U32.AND UP0, UPT, UR8, URZ, UPT ;  /* 0x000000ff0800728c */ /* 0x002fc8000bf05070 */
[----:B------:R-:W-:-:S09]  /*0110*/  UISETP.NE.AND.EX UP0, UPT, UR9, URZ, UPT, UP0 ;  /* 0x000000ff0900728c */ /* 0x000fd2000bf05300 */
[----:B------:R-:W-:Y:S05]  /*0120*/  BRA.U !UP0, `(.L_x_1) ;  /* 0x0000000108107547 */ /* 0x000fea000b800000 */
[----:B------:R-:W1:Y:S02]  /*0130*/  LDC.64 R50, c[0x0][0x888] ;  /* 0x00022200ff327b82 */ /* 0x000e640000000a00 */
[----:B-1----:R1:W5:Y:S01]  /*0140*/  LDG.E R50, desc[UR46][R50.64] ;  /* 0x0000002e32327981 */ /* 0x002362000c1e1900 */
[----:B------:R-:W-:Y:S01]  /*0150*/  HFMA2 R91, -RZ, RZ, 0, 5.9604644775390625e-08 ;  /* 0x00000001ff5b7431 */ /* 0x000fe200000001ff */
[----:B------:R-:W-:Y:S05]  /*0160*/  BRA `(.L_x_0) ;  /* 0x00000000000c7947 */ /* 0x000fea0003800000 */
.L_x_1:
[----:B------:R-:W1:Y:S01]  /*0170*/  LDCU UR8, c[0x0][0x880] ;  /* 0x00011000ff0877ac */ /* 0x000e620008000800 */
[----:B------:R-:W-:Y:S01]  /*0180*/  HFMA2 R91, -RZ, RZ, 0, 5.9604644775390625e-08 ;  /* 0x00000001ff5b7431 */ /* 0x000fe200000001ff */
[----:B-1----:R-:W-:-:S07]  /*0190*/  MOV R50, UR8 ;  /* 0x0000000800327c02 */ /* 0x002fce0008000f00 */
.L_x_0:
[----:B------:R-:W2:Y:S02]  /*01a0*/  LDCU.64 UR8, c[0x0][0x8b0] ;  /* 0x00011600ff0877ac */ /* 0x000ea40008000a00 */
[----:B--2---:R-:W-:-:S04]  /*01b0*/  UISETP.NE.U32.AND UP0, UPT, UR8, URZ, UPT ;  /* 0x000000ff0800728c */ /* 0x004fc8000bf05070 */
[----:B------:R-:W-:-:S09]  /*01c0*/  UISETP.NE.AND.EX UP0, UPT, UR9, URZ, UPT, UP0 ;  /* 0x000000ff0900728c */ /* 0x000fd2000bf05300 */
[----:B------:R-:W-:Y:S05]  /*01d0*/  BRA.U UP0, `(.L_x_2) ;  /* 0x0000000100247547 */ /* 0x000fea000b800000 */
[----:B------:R-:W2:Y:S02]  /*01e0*/  LDCU.64 UR8, c[0x0][0x8a8] ;  /* 0x00011500ff0877ac */ /* 0x000ea40008000a00 */
[----:B--2---:R-:W-:-:S04]  /*01f0*/  UISETP.NE.U32.AND UP0, UPT, UR8, URZ, UPT ;  /* 0x000000ff0800728c */ /* 0x004fc8000bf05070 */
[----:B------:R-:W-:-:S09]  /*0200*/  UISETP.NE.AND.EX UP0, UPT, UR9, URZ, UPT, UP0 ;  /* 0x000000ff0900728c */ /* 0x000fd2000bf05300 */
[----:B------:R-:W-:Y:S05]  /*0210*/  BRA.U !UP0, `(.L_x_3) ;  /* 0x00000001080c7547 */ /* 0x000fea000b800000 */
[----:B------:R-:W2:Y:S02]  /*0220*/  LDC.64 R46, c[0x0][0x8a8] ;  /* 0x00022a00ff2e7b82 */ /* 0x000ea40000000a00 */
[----:B--2---:R2:W5:Y:S01]  /*0230*/  LDG.E R46, desc[UR46][R46.64] ;  /* 0x0000002e2e2e7981 */ /* 0x004562000c1e1900 */
[----:B------:R-:W-:Y:S05]  /*0240*/  BRA `(.L_x_2) ;  /* 0x0000000000087947 */ /* 0x000fea0003800000 */
.L_x_3:
[----:B------:R-:W2:Y:S02]  /*0250*/  LDCU UR8, c[0x0][0x8a0] ;  /* 0x00011400ff0877ac */ /* 0x000ea40008000800 */
[----:B--2---:R-:W-:Y:S02]  /*0260*/  MOV R46, UR8 ;  /* 0x00000008002e7c02 */ /* 0x004fe40008000f00 */
.L_x_2:
[----:B------:R-:W-:Y:S01]  /*0270*/  IMAD.U32 R0, RZ, RZ, UR10 ;  /* 0x0000000aff007e24 */ /* 0x000fe2000f8e00ff */
[----:B------:R-:W-:Y:S04]  /*0280*/  BSSY.RECONVERGENT B0, `(.L_x_4) ;  /* 0x000000c000007945 */ /* 0x000fe80003800200 */
[C---:B------:R-:W-:Y:S02]  /*0290*/  ISETP.NE.OR P2, PT, R0.reuse, 0x1, !P1 ;  /* 0x000000010000780c */ /* 0x040fe40004f45670 */
[----:B------:R-:W-:-:S11]  /*02a0*/  ISETP.NE.OR P0, PT, R0, 0x3, !P1 ;  /* 0x000000030000780c */ /* 0x000fd60004f05670 */
[----:B------:R-:W-:Y:S05]  /*02b0*/  @P2 BRA `(.L_x_5) ;  /* 0x0000000000202947 */ /* 0x000fea0003800000 */
[----:B------:R-:W3:Y:S02]  /*02c0*/  LDCU.64 UR8, c[0x0][0x348] ;  /* 0x00006900ff0877ac */ /* 0x000ee40008000a00 */
[----:B---3--:R-:W-:Y:S02]  /*02d0*/  UIADD3 UR12, UP1, UPT, UR8, 0x80, URZ ;  /* 0x00000080080c7890 */ /* 0x008fe4000ff3e0ff */
[----:B------:R-:W-:Y:S02]  /*02e0*/  UIADD3 UR8, UP0, UPT, UR8, 0x180, URZ ;  /* 0x0000018008087890 */ /* 0x000fe4000ff1e0ff */
[----:B------:R-:W-:Y:S02]  /*02f0*/  UIADD3.X UR13, UPT, UPT, URZ, UR9, URZ, UP1, !UPT ;  /* 0x00000009ff0d7290 */ /* 0x000fe40008ffe4ff */
[----:B------:R-:W-:-:S07]  /*0300*/  UIADD3.X UR9, UPT, UPT, URZ, UR9, URZ, UP0, !UPT ;  /* 0x00000009ff097290 */ /* 0x000fce00087fe4ff */
[----:B------:R3:W-:Y:S02]  /*0310*/  UTMACCTL.PF [UR12] ;  /* 0x000000000c0079b9 */ /* 0x0007e40008040000 */
[----:B------:R3:W-:Y:S02]  /*0320*/  UTMACCTL.PF [UR8] ;  /* 0x00000000080079b9 */ /* 0x0007e40008040000 */
[----:B---3--:R-:W-:Y:S01]  /*0330*/  NOP ;  /* 0x0000000000007918 */ /* 0x008fe20000000000 */
.L_x_5:
[----:B------:R-:W-:Y:S05]  /*0340*/  BSYNC.RECONVERGENT B0 ;  /* 0x0000000000007941 */ /* 0x000fea0003800200 */
.L_x_4:
[----:B------:R-:W-:Y:S04]  /*0350*/  BSSY.RECONVERGENT B0, `(.L_x_6) ;  /* 0x000000a000007945 */ /* 0x000fe80003800200 */
        /* <DEDUP_REMOVED lines=9> */
.L_x_7:
[----:B------:R-:W-:Y:S05]  /*03f0*/  BSYNC.RECONVERGENT B0 ;  /* 0x0000000000007941 */ /* 0x000fea0003800200 */
.L_x_6:
[----:B------:R-:W3:Y:S01]  /*0400*/  LDCU.64 UR8, c[0x0][0x888] ;  /* 0x00011100ff0877ac */ /* 0x000ee20008000a00 */
[----:B------:R-:W-:Y:S02]  /*0410*/  UISETP.EQ.U32.AND UP1, UPT, UR6, URZ, UPT ;  /* 0x000000ff0600728c */ /* 0x000fe4000bf22070 */
[----:B------:R-:W-:Y:S02]  /*0420*/  UPLOP3.LUT UP5, UPT, UPT, UPT, UPT, 0x80, 0x8 ;  /* 0x000000000008789c */ /* 0x000fe40003faf070 */
[----:B---3--:R-:W-:-:S04]  /*0430*/  UISETP.NE.U32.AND UP0, UPT, UR8, URZ, UPT ;  /* 0x000000ff0800728c */ /* 0x008fc8000bf05070 */
[----:B------:R-:W-:-:S04]  /*0440*/  UISETP.NE.AND.EX UP0, UPT, UR9, URZ, UPT, UP0 ;  /* 0x000000ff0900728c */ /* 0x000fc8000bf05300 */
[----:B------:R-:W-:-:S04]  /*0450*/  UISETP.EQ.OR.EX UP2, UPT, UR7, URZ, !UP0, UP1 ;  /* 0x000000ff0700728c */ /* 0x000fc8000c742710 */
[----:B------:R-:W-:-:S05]  /*0460*/  UP2UR UR50, UPR, URZ, 0x4 ;  /* 0x00000004ff327883 */ /* 0x000fca0008000000 */
[----:B------:R-:W-:Y:S07]  /*0470*/  BRA.U !UP2, `(.L_x_8) ;  /* 0x000000010a207547 */ /* 0x000fee000b800000 */
[----:B-----5:R-:W-:Y:S01]  /*0480*/  R2UR UR8, R50 ;  /* 0x00000000320872ca */ /* 0x020fe200000e0000 */
[----:B------:R-:W-:Y:S02]  /*0490*/  UISETP.NE.U32.AND UP2, UPT, UR6, URZ, UPT ;  /* 0x000000ff0600728c */ /* 0x000fe4000bf45070 */
[----:B------:R-:W-:Y:S02]  /*04a0*/  USEL UR6, URZ, 0xffffffff, UP0 ;  /* 0xffffffffff067887 */ /* 0x000fe40008000000 */
[----:B------:R-:W-:-:S08]  /*04b0*/  UISETP.NE.AND.EX UP2, UPT, UR7, URZ, UPT, UP2 ;  /* 0x000000ff0700728c */ /* 0x000fd0000bf45320 */
[----:B------:R-:W-:-:S04]  /*04c0*/  UISETP.NE.AND UP1, UPT, UR8, URZ, UPT ;  /* 0x000000ff0800728c */ /* 0x000fc8000bf25270 */
[----:B------:R-:W-:-:S04]  /*04d0*/  @!UP2 USEL UR6, URZ, 0xffffffff, UP1 ;  /* 0xffffffffff06a887 */ /* 0x000fc80008800000 */
[----:B------:R-:W-:-:S04]  /*04e0*/  ULOP3.LUT UR6, UR6, 0x1, URZ, 0xc0, !UPT ;  /* 0x0000000106067892 */ /* 0x000fc8000f8ec0ff */
[----:B------:R-:W-:-:S11]  /*04f0*/  UISETP.NE.U32.AND UP5, UPT, UR6, 0x1, UPT ;  /* 0x000000010600788c */ /* 0x000fd6000bfa5070 */
.L_x_8:
[----:B------:R-:W3:Y:S01]  /*0500*/  SHFL.IDX PT, R0, R97, RZ, 0x1f ;  /* 0x00001fff61007589 */ /* 0x000ee200000e0000 */
[----:B------:R-:W-:-:S04]  /*0510*/  UISETP.NE.AND UP1, UPT, UR10, 0x2, UPT ;  /* 0x000000020a00788c */ /* 0x000fc8000bf25270 */
[----:B------:R-:W-:Y:S02]  /*0520*/  UISETP.EQ.AND UP2, UPT, UR5, URZ, !UP1 ;  /* 0x000000ff0500728c */ /* 0x000fe4000cf42270 */
[----:B------:R-:W-:-:S04]  /*0530*/  USEL UR6, URZ, 0x1, UP1 ;  /* 0x00000001ff067887 */ /* 0x000fc80008800000 */
[----:B------:R-:W-:Y:S02]  /*0540*/  PLOP3.LUT P5, PT, P1, PT, UP2, 0x80, 0x8 ;  /* 0x000000000008781c */ /* 0x000fe40000faf028 */
[----:B---3--:R-:W-:-:S13]  /*0550*/  ISETP.NE.AND P0, PT, R0, RZ, PT ;  /* 0x000000ff0000720c */ /* 0x008fda0003f05270 */
[----:B------:R-:W-:Y:S05]  /*0560*/  @P0 BRA `(.L_x_9) ;  /* 0x0000000400d00947 */ /* 0x000fea0003800000 */
[----:B------:R-:W-:Y:S01]  /*0570*/  ELECT P0, URZ, PT ;  /* 0x0000000000ff782f */ /* 0x000fe20003800000 */
[----:B------:R-:W-:-:S12]  /*0580*/  BSSY.RECONVERGENT B0, `(.L_x_9) ;  /* 0x0000072000007945 */ /* 0x000fd80003800200 */
[----:B------:R-:W-:Y:S05]  /*0590*/  @!P0 BRA `(.L_x_10) ;  /* 0x0000000400c08947 */ /* 0x000fea0003800000 */
[----:B------:R-:W-:Y:S01]  /*05a0*/  UMOV UR8, 0x400 ;  /* 0x0000040000087882 */ /* 0x000fe20000000000 */
[----:B------:R-:W-:Y:S01]  /*05b0*/  UMOV UR7, 0x1 ;  /* 0x0000000100077882 */ /* 0x000fe20000000000 */
[----:B------:R-:W-:Y:S02]  /*05c0*/  ULEA UR8, UR37, UR8, 0x18 ;  /* 0x0000000825087291 */ /* 0x000fe4000f8ec0ff */
[----:B------:R-:W-:-:S04]  /*05d0*/  UIADD3 UR12, UPT, UPT, -UR7, 0x100000, URZ ;  /* 0x00100000070c7890 */ /* 0x000fc8000fffe1ff */
[----:B------:R-:W-:Y:S02]  /*05e0*/  USHF.L.U32 UR13, UR12, 0xb, URZ ;  /* 0x0000000b0c0d7899 */ /* 0x000fe400080006ff */
[----:B------:R-:W-:Y:S01]  /*05f0*/  USHF.L.U32 UR12, UR12, 0x1, URZ ;  /* 0x000000010c0c7899 */ /* 0x000fe200080006ff */
[----:B------:R-:W3:Y:S11]  /*0600*/  FENCE.VIEW.ASYNC.S ;  /* 0x00000000000073c6 */ /* 0x000ef60000000000 */
[----:B---3--:R3:W4:Y:S01]  /*0610*/  SYNCS.EXCH.64 URZ, [UR8], UR12 ;  /* 0x0000000c08ff75b2 */ /* 0x0087220008000100 */
[----:B------:R3:W1:Y:S01]  /*0620*/  SYNCS.EXCH.64 URZ, [UR8+0x1a0], UR12 ;  /* 0x0001a00c08ff75b2 */ /* 0x0006620008000100 */
        /* <DEDUP_REMOVED lines=101> */
[----:B------:R3:W1:Y:S02]  /*0c80*/  SYNCS.EXCH.64 URZ, [UR8+0x338], UR12 ;  /* 0x0003380c08ff75b2 */ /* 0x0006640008000100 */
[----:B---34-:R-:W-:Y:S01]  /*0c90*/  NOP ;  /* 0x0000000000007918 */ /* 0x018fe20000000000 */
.L_x_10:
[----:B------:R-:W-:Y:S05]  /*0ca0*/  BSYNC.RECONVERGENT B0 ;  /* 0x0000000000007941 */ /* 0x000fea0003800200 */
.L_x_9:
[----:B------:R-:W3:Y:S01]  /*0cb0*/  SHFL.IDX PT, R0, R97, RZ, 0x1f ;  /* 0x00001fff61007589 */ /* 0x000ee200000e0000 */
[----:B------:R-:W-:Y:S01]  /*0cc0*/  NOP ;  /* 0x0000000000007918 */ /* 0x000fe20000000000 */
[----:B---3--:R-:W-:-:S13]  /*0cd0*/  ISETP.NE.AND P0, PT, R0, 0x1, PT ;  /* 0x000000010000780c */ /* 0x008fda0003f05270 */
[----:B------:R-:W-:Y:S05]  /*0ce0*/  @P0 BRA `(.L_x_11) ;  /* 0x0000000000440947 */ /* 0x000fea0003800000 */
[----:B------:R-:W-:Y:S01]  /*0cf0*/  UMOV UR9, 0x400 ;  /* 0x0000040000097882 */ /* 0x000fe20000000000 */
[----:B------:R-:W-:Y:S01]  /*0d00*/  UMOV UR8, 0x20 ;  /* 0x0000002000087882 */ /* 0x000fe20000000000 */
[----:B------:R-:W-:Y:S01]  /*0d10*/  UMOV UR7, 0x80 ;  /* 0x0000008000077882 */ /* 0x000fe20000000000 */
[----:B------:R-:W-:Y:S02]  /*0d20*/  ULEA UR9, UR37, UR9, 0x18 ;  /* 0x0000000925097291 */ /* 0x000fe4000f8ec0ff */
[----:B------:R-:W-:-:S04]  /*0d30*/  UIADD3 UR12, UPT, UPT, -UR8, 0x100000, URZ ;  /* 0x00100000080c7890 */ /* 0x000fc8000fffe1ff */
[----:B------:R-:W-:Y:S02]  /*0d40*/  USHF.L.U32 UR13, UR12, 0xb, URZ ;  /* 0x0000000b0c0d7899 */ /* 0x000fe400080006ff */
[----:B------:R-:W-:Y:S02]  /*0d50*/  USHF.L.U32 UR12, UR12, 0x1, URZ ;  /* 0x000000010c0c7899 */ /* 0x000fe400080006ff */
[----:B------:R-:W-:-:S04]  /*0d60*/  UIADD3 UR14, UPT, UPT, -UR7, 0x100000, URZ ;  /* 0x00100000070e7890 */ /* 0x000fc8000fffe1ff */
[----:B------:R-:W-:Y:S02]  /*0d70*/  USHF.L.U32 UR15, UR14, 0xb, URZ ;  /* 0x0000000b0e0f7899 */ /* 0x000fe400080006ff */
[----:B------:R-:W-:Y:S01]  /*0d80*/  USHF.L.U32 UR14, UR14, 0x1, URZ ;  /* 0x000000010e0e7899 */ /* 0x000fe200080006ff */
[----:B------:R-:W-:Y:S01]  /*0d90*/  ELECT P0, URZ, PT ;  /* 0x0000000000ff782f */ /* 0x000fe20003800000 */
[----:B------:R-:W3:Y:S02]  /*0da0*/  FENCE.VIEW.ASYNC.S ;  /* 0x00000000000073c6 */ /* 0x000ee40000000000 */
[----:B---3--:R3:W4:Y:S08]  /*0db0*/  SYNCS.EXCH.64 URZ, [UR9+0x340], UR12 ;  /* 0x0003400c09ff75b2 */ /* 0x0087300008000100 */
[----:B------:R3:W1:Y:S01]  /*0dc0*/  SYNCS.EXCH.64 URZ, [UR9+0x350], UR14 ;  /* 0x0003500e09ff75b2 */ /* 0x0006620008000100 */
[----:B------:R3:W1:Y:S01]  /*0dd0*/  SYNCS.EXCH.64 URZ, [UR9+0x348], UR12 ;  /* 0x0003480c09ff75b2 */ /* 0x0006620008000100 */
[----:B------:R3:W1:Y:S01]  /*0de0*/  SYNCS.EXCH.64 URZ, [UR9+0x358], UR14 ;  /* 0x0003580e09ff75b2 */ /* 0x0006620008000100 */
[----:B------:R-:W-:Y:S01]  /*0df0*/  NOP ;  /* 0x0000000000007918 */ /* 0x000fe20000000000 */
.L_x_11:
[----:B------:R-:W2:Y:S01]  /*0e00*/  SHFL.IDX PT, R0, R97, RZ, 0x1f ;  /* 0x00001fff61007589 */ /* 0x000ea200000e0000 */
[----:B------:R-:W-:Y:S01]  /*0e10*/  NOP ;  /* 0x0000000000007918 */ /* 0x000fe20000000000 */
[----:B--2---:R-:W-:-:S13]  /*0e20*/  ISETP.NE.AND P0, PT, R0, 0x3, PT ;  /* 0x000000030000780c */ /* 0x004fda0003f05270 */
[----:B------:R-:W-:Y:S05]  /*0e30*/  @P0 BRA `(.L_x_12) ;  /* 0x00000000002c0947 */ /* 0x000fea0003800000 */
[----:B------:R-:W-:Y:S01]  /*0e40*/  UMOV UR8, 0x400 ;  /* 0x0000040000087882 */ /* 0x000fe20000000000 */
[----:B------:R-:W-:Y:S01]  /*0e50*/  UMOV UR7, 0x20 ;  /* 0x0000002000077882 */ /* 0x000fe20000000000 */
[----:B------:R-:W-:Y:S02]  /*0e60*/  ULEA UR8, UR37, UR8, 0x18 ;  /* 0x0000000825087291 */ /* 0x000fe4000f8ec0ff */
[----:B---3--:R-:W-:-:S04]  /*0e70*/  UIADD3 UR12, UPT, UPT, -UR7, 0x100000, URZ ;  /* 0x00100000070c7890 */ /* 0x008fc8000fffe1ff */
[----:B------:R-:W-:Y:S02]  /*0e80*/  USHF.L.U32 UR13, UR12, 0xb, URZ ;  /* 0x0000000b0c0d7899 */ /* 0x000fe400080006ff */
[----:B------:R-:W-:Y:S01]  /*0e90*/  USHF.L.U32 UR12, UR12, 0x1, URZ ;  /* 0x000000010c0c7899 */ /* 0x000fe200080006ff */
[----:B------:R-:W-:Y:S01]  /*0ea0*/  ELECT P0, URZ, PT ;  /* 0x0000000000ff782f */ /* 0x000fe20003800000 */
[----:B------:R-:W2:Y:S10]  /*0eb0*/  FENCE.VIEW.ASYNC.S ;  /* 0x00000000000073c6 */ /* 0x000eb40000000000 */
[----:B--2---:R2:W3:Y:S01]  /*0ec0*/  SYNCS.EXCH.64 URZ, [UR8+0x360], UR12 ;  /* 0x0003600c08ff75b2 */ /* 0x0044e20008000100 */
[----:B------:R2:W1:Y:S01]  /*0ed0*/  SYNCS.EXCH.64 URZ, [UR8+0x368], UR12 ;  /* 0x0003680c08ff75b2 */ /* 0x0004620008000100 */
[----:B------:R-:W-:Y:S01]  /*0ee0*/  NOP ;  /* 0x0000000000007918 */ /* 0x000fe20000000000 */
.L_x_12:
[----:B------:R-:W4:Y:S01]  /*0ef0*/  SHFL.IDX PT, R0, R97, RZ, 0x1f ;  /* 0x00001fff61007589 */ /* 0x000f2200000e0000 */
[----:B------:R-:W-:Y:S01]  /*0f00*/  NOP ;  /* 0x0000000000007918 */ /* 0x000fe20000000000 */
[----:B----4-:R-:W-:-:S13]  /*0f10*/  ISETP.NE.AND P0, PT, R0, 0x4, PT ;  /* 0x000000040000780c */ /* 0x010fda0003f05270 */
[----:B------:R-:W-:Y:S05]  /*0f20*/  @P0 BRA `(.L_x_13) ;  /* 0x0000000000480947 */ /* 0x000fea0003800000 */
[----:B---3--:R-:W-:Y:S01]  /*0f30*/  UMOV UR9, 0x1e0 ;  /* 0x000001e000097882 */ /* 0x008fe20000000000 */
[----:B--2---:R-:W-:Y:S01]  /*0f40*/  UMOV UR8, 0x400 ;  /* 0x0000040000087882 */ /* 0x004fe20000000000 */
[----:B------:R-:W-:Y:S01]  /*0f50*/  USEL UR9, UR9, 0x1a0, UP5 ;  /* 0x000001a009097887 */ /* 0x000fe2000a800000 */
        /* <DEDUP_REMOVED lines=9> */
[----:B------:R-:W2:Y:S02]  /*0ff0*/  FENCE.VIEW.ASYNC.S ;  /* 0x00000000000073c6 */ /* 0x000ea40000000000 */
[----:B--2---:R4:W2:Y:S08]  /*1000*/  SYNCS.EXCH.64 URZ, [UR8+0x370], UR12 ;  /* 0x0003700c08ff75b2 */ /* 0x0048b00008000100 */
[----:B------:R4:W3:Y:S01]  /*1010*/  SYNCS.EXCH.64 URZ, [UR8+0x380], UR14 ;  /* 0x0003800e08ff75b2 */ /* 0x0008e20008000100 */
[----:B------:R4:W1:Y:S01]  /*1020*/  SYNCS.EXCH.64 URZ, [UR8+0x378], UR12 ;  /* 0x0003780c08ff75b2 */ /* 0x0008620008000100 */
[----:B------:R4:W1:Y:S02]  /*1030*/  SYNCS.EXCH.64 URZ, [UR8+0x388], UR14 ;  /* 0x0003880e08ff75b2 */ /* 0x0008640008000100 */
[----:B----4-:R-:W-:Y:S01]  /*1040*/  NOP ;  /* 0x0000000000007918 */ /* 0x010fe20000000000 */
.L_x_13:
[----:B------:R-:W4:Y:S01]  /*1050*/  SHFL.IDX PT, R0, R97, RZ, 0x1f ;  /* 0x00001fff61007589 */ /* 0x000f2200000e0000 */
[----:B------:R-:W-:Y:S01]  /*1060*/  NOP ;  /* 0x0000000000007918 */ /* 0x000fe20000000000 */
[----:B----4-:R-:W-:-:S13]  /*1070*/  ISETP.NE.AND P0, PT, R0, 0x5, PT ;  /* 0x000000050000780c */ /* 0x010fda0003f05270 */
[----:B------:R-:W-:Y:S05]  /*1080*/  @P0 BRA `(.L_x_14) ;  /* 0x0000000000540947 */ /* 0x000fea0003800000 */
[----:B---3--:R-:W-:Y:S01]  /*1090*/  UMOV UR9, 0x400 ;  /* 0x0000040000097882 */ /* 0x008fe20000000000 */
[----:B--2---:R-:W-:Y:S01]  /*10a0*/  UMOV UR8, 0x1 ;  /* 0x0000000100087882 */ /* 0x004fe20000000000 */
        /* <DEDUP_REMOVED lines=13> */
[----:B------:R4:W1:Y:S01]  /*1180*/  SYNCS.EXCH.64 URZ, [UR9+0x3b8], UR14 ;  /* 0x0003b80e09ff75b2 */ /* 0x0008620008000100 */
[----:B------:R4:W1:Y:S01]  /*1190*/  SYNCS.EXCH.64 URZ, [UR9+0x3a0], UR12 ;  /* 0x0003a00c09ff75b2 */ /* 0x0008620008000100 */
[----:B------:R4:W1:Y:S01]  /*11a0*/  SYNCS.EXCH.64 URZ, [UR9+0x3c0], UR14 ;  /* 0x0003c00e09ff75b2 */ /* 0x0008620008000100 */
[----:B------:R4:W1:Y:S01]  /*11b0*/  SYNCS.EXCH.64 URZ, [UR9+0x3a8], UR12 ;  /* 0x0003a80c09ff75b2 */ /* 0x0008620008000100 */
[----:B------:R4:W1:Y:S02]  /*11c0*/  SYNCS.EXCH.64 URZ, [UR9+0x3c8], UR14 ;  /* 0x0003c80e09ff75b2 */ /* 0x0008640008000100 */
[----:B----4-:R-:W-:Y:S01]  /*11d0*/  NOP ;  /* 0x0000000000007918 */ /* 0x010fe20000000000 */
.L_x_14:
[----:B------:R-:W4:Y:S01]  /*11e0*/  SHFL.IDX PT, R0, R97, RZ, 0x1f ;  /* 0x00001fff61007589 */ /* 0x000f2200000e0000 */
[----:B------:R-:W-:Y:S01]  /*11f0*/  ISETP.NE.OR P1, PT, RZ, UR10, !P1 ;  /* 0x0000000aff007c0c */ /* 0x000fe2000cf25670 */
[----:B------:R-:W-:Y:S01]  /*1200*/  NOP ;  /* 0x0000000000007918 */ /* 0x000fe20000000000 */
[----:B----4-:R-:W-:-:S13]  /*1210*/  ISETP.NE.AND P0, PT, R0, 0x3, PT ;  /* 0x000000030000780c */ /* 0x010fda0003f05270 */
[----:B------:R-:W-:Y:S05]  /*1220*/  @P0 BRA `(.L_x_15) ;  /* 0x0000000000340947 */ /* 0x000fea0003800000 */
[----:B--2---:R-:W-:Y:S01]  /*1230*/  UMOV UR8, 0x400 ;  /* 0x0000040000087882 */ /* 0x004fe20000000000 */
[----:B------:R-:W-:Y:S01]  /*1240*/  UMOV UR7, 0x20 ;  /* 0x0000002000077882 */ /* 0x000fe20000000000 */
[----:B------:R-:W-:Y:S02]  /*1250*/  ULEA UR8, UR37, UR8, 0x18 ;  /* 0x0000000825087291 */ /* 0x000fe4000f8ec0ff */
[----:B---3--:R-:W-:-:S04]  /*1260*/  UIADD3 UR12, UPT, UPT, -UR7, 0x100000, URZ ;  /* 0x00100000070c7890 */ /* 0x008fc8000fffe1ff */
[----:B------:R-:W-:Y:S02]  /*1270*/  USHF.L.U32 UR13, UR12, 0xb, URZ ;  /* 0x0000000b0c0d7899 */ /* 0x000fe400080006ff */
[----:B------:R-:W-:Y:S01]  /*1280*/  USHF.L.U32 UR12, UR12, 0x1, URZ ;  /* 0x000000010c0c7899 */ /* 0x000fe200080006ff */
[----:B------:R-:W-:Y:S01]  /*1290*/  ELECT P0, URZ, PT ;  /* 0x0000000000ff782f */ /* 0x000fe20003800000 */
[----:B------:R-:W2:Y:S10]  /*12a0*/  FENCE.VIEW.ASYNC.S ;  /* 0x00000000000073c6 */ /* 0x000eb40000000000 */
[----:B--2---:R4:W2:Y:S01]  /*12b0*/  SYNCS.EXCH.64 URZ, [UR8+0x3d0], UR12 ;  /* 0x0003d00c08ff75b2 */ /* 0x0048a20008000100 */
[----:B------:R4:W3:Y:S01]  /*12c0*/  SYNCS.EXCH.64 URZ, [UR8+0x3e0], UR12 ;  /* 0x0003e00c08ff75b2 */ /* 0x0008e20008000100 */
[----:B------:R4:W1:Y:S01]  /*12d0*/  SYNCS.EXCH.64 URZ, [UR8+0x3d8], UR12 ;  /* 0x0003d80c08ff75b2 */ /* 0x0008620008000100 */
[----:B------:R4:W1:Y:S02]  /*12e0*/  SYNCS.EXCH.64 URZ, [UR8+0x3e8], UR12 ;  /* 0x0003e80c08ff75b2 */ /* 0x0008640008000100 */
[----:B----4-:R-:W-:Y:S01]  /*12f0*/  NOP ;  /* 0x0000000000007918 */ /* 0x010fe20000000000 */
.L_x_15:
[----:B------:R-:W-:Y:S01]  /*1300*/  VOTEU.ALL UP1, P1 ;  /* 0x0000000000ff7886 */ /* 0x000fe20000820000 */
[----:B--2---:R-:W2:Y:S01]  /*1310*/  LDCU UR8, c[0x0][0x36c] ;  /* 0x00006d80ff0877ac */ /* 0x004ea20008000800 */
[----:B------:R-:W-:Y:S01]  /*1320*/  NOP ;  /* 0x0000000000007918 */ /* 0x000fe20000000000 */
[----:B------:R-:W-:Y:S01]  /*1330*/  LOP3.LUT R10, R108, 0x1f, RZ, 0xc0, !PT ;  /* 0x0000001f6c0a7812 */ /* 0x000fe200078ec0ff */
[----:B---3--:R-:W-:Y:S01]  /*1340*/  UMOV UR12, 0x20 ;  /* 0x00000020000c7882 */ /* 0x008fe20000000000 */
[----:B------:R-:W-:Y:S01]  /*1350*/  @!UP1 UMOV UR7, 0x400 ;  /* 0x0000040000079882 */ /* 0x000fe20000000000 */
[----:B------:R-:W-:-:S04]  /*1360*/  @!UP1 UIADD3 UR12, UPT, UPT, -UR12, 0x100000, URZ ;  /* 0x001000000c0c9890 */ /* 0x000fc8000fffe1ff */
[----:B------:R-:W-:Y:S02]  /*1370*/  @!UP1 USHF.L.U32 UR13, UR12, 0xb, URZ ;  /* 0x0000000b0c0d9899 */ /* 0x000fe400080006ff */
[----:B------:R-:W-:Y:S02]  /*1380*/  @!UP1 USHF.L.U32 UR12, UR12, 0x1, URZ ;  /* 0x000000010c0c9899 */ /* 0x000fe400080006ff */
[----:B------:R-:W-:Y:S01]  /*1390*/  @!UP1 ULEA UR7, UR37, UR7, 0x18 ;  /* 0x0000000725079291 */ /* 0x000fe2000f8ec0ff */
[----:B------:R-:W-:Y:S01]  /*13a0*/  VOTEU.ALL UP1, P1 ;  /* 0x0000000000ff7886 */ /* 0x000fe20000820000 */
[----:B------:R-:W-:Y:S01]  /*13b0*/  UISETP.NE.AND UP4, UPT, UR10, URZ, UPT ;  /* 0x000000ff0a00728c */ /* 0x000fe2000bf85270 */
[----:B------:R-:W3:Y:S09]  /*13c0*/  FENCE.VIEW.ASYNC.S ;  /* 0x00000000000073c6 */ /* 0x000ef20000000000 */
[----:B---3--:R3:W4:Y:S01]  /*13d0*/  @!UP1 SYNCS.EXCH.64 URZ, [UR7+0x3f0], UR12 ;  /* 0x0003f00c07ff95b2 */ /* 0x0087220008000100 */
[----:B--2---:R-:W-:-:S09]  /*13e0*/  UISETP.EQ.U32.AND UP1, UPT, UR8, 0x1, UPT ;  /* 0x000000010800788c */ /* 0x004fd2000bf22070 */
[----:B------:R-:W-:Y:S05]  /*13f0*/  BRA.U !UP1, `(.L_x_16) ;  /* 0x0000000109087547 */ /* 0x000fea000b800000 */
[----:B-1--4-:R-:W-:Y:S01]  /*1400*/  UCGABAR_ARV ;  /* 0x00000000000079c7 */ /* 0x012fe20008000000 */
[----:B------:R-:W-:Y:S05]  /*1410*/  BRA `(.L_x_17) ;  /* 0x0000000000047947 */ /* 0x000fea0003800000 */
.L_x_16:
[----:B-1--4-:R-:W-:Y:S01]  /*1420*/  NOP ;  /* 0x0000000000007918 */ /* 0x012fe20000000000 */
.L_x_17:
[----:B------:R-:W1:Y:S01]  /*1430*/  S2R R20, SR_CTAID.Y ;  /* 0x0000000000147919 */ /* 0x000e620000002600 */
[----:B------:R-:W-:-:S05]  /*1440*/  CS2R.32 R90, SR_CgaSize ;  /* 0x00000000005a7805 */ /* 0x000fca0000008a00 */
[----:B------:R-:W-:-:S05]  /*1450*/  IMAD R90, R90, -0xa0, RZ ;  /* 0xffffff605a5a7824 */ /* 0x000fca00078e02ff */
[----:B---3--:R-:W-:-:S14]  /*1460*/  R2UR UR7, R90 ;  /* 0x000000005a0772ca */ /* 0x008fdc00000e0000 */
[----:B------:R-:W2:Y:S01]  /*1470*/  LDCU UR7, c[0x0][UR7+0x2b4] ;  /* 0x00005680070777ac */ /* 0x000ea20008000800 */
[----:B------:R-:W-:-:S05]  /*1480*/  CS2R.32 R0, SR_CgaSize ;  /* 0x0000000000007805 */ /* 0x000fca0000008a00 */
[----:B------:R-:W-:-:S06]  /*1490*/  IMAD R0, R0, -0xa0, RZ ;  /* 0xffffff6000007824 */ /* 0x000fcc00078e02ff */
[----:B------:R-:W3:Y:S01]  /*14a0*/  LDC R0, c[0x0][R0+0x2a4] ;  /* 0x0000a90000007b82 */ /* 0x000ee20000000800 */
[----:B------:R-:W-:Y:S01]  /*14b0*/  PRMT R8, RZ, 0x7610, R8 ;  /* 0x00007610ff087816 */ /* 0x000fe20000000008 */
[----:B------:R-:W4:Y:S01]  /*14c0*/  S2R R11, SR_CTAID.X ;  /* 0x00000000000b7919 */ /* 0x000f220000002500 */
[----:B------:R-:W-:-:S05]  /*14d0*/  CS2R.32 R90, SR_CgaSize ;  /* 0x00000000005a7805 */ /* 0x000fca0000008a00 */
[----:B------:R-:W-:-:S05]  /*14e0*/  IMAD R90, R90, -0xa0, RZ ;  /* 0xffffff605a5a7824 */ /* 0x000fca00078e02ff */
[----:B------:R-:W-:-:S14]  /*14f0*/  R2UR UR8, R90 ;  /* 0x000000005a0872ca */ /* 0x000fdc00000e0000 */
[----:B------:R-:W3:Y:S01]  /*1500*/  LDCU UR8, c[0x0][UR8+0x2b0] ;  /* 0x00005600080877ac */ /* 0x000ee20008000800 */
[----:B------:R-:W-:Y:S01]  /*1510*/  UISETP.NE.AND UP2, UPT, UR10, 0x2, UPT ;  /* 0x000000020a00788c */ /* 0x000fe2000bf45270 */
[----:B------:R-:W2:Y:S01]  /*1520*/  LDC R9, c[0x0][0xb24] ;  /* 0x0002c900ff097b82 */ /* 0x000ea20000000800 */
[----:B------:R-:W-:-:S05]  /*1530*/  CS2R.32 R2, SR_CgaSize ;  /* 0x0000000000027805 */ /* 0x000fca0000008a00 */
[----:B------:R-:W-:-:S06]  /*1540*/  IMAD R2, R2, -0xa0, RZ ;  /* 0xffffff6002027824 */ /* 0x000fcc00078e02ff */
[----:B------:R-:W3:Y:S08]  /*1550*/  LDC R2, c[0x0][R2+0x2a0] ;  /* 0x0000a80002027b82 */ /* 0x000ef00000000800 */
[----:B------:R-:W3:Y:S01]  /*1560*/  LDC R40, c[0x0][0xb24] ;  /* 0x0002c900ff287b82 */ /* 0x000ee20000000800 */
[----:B-1----:R-:W-:-:S07]  /*1570*/  I2FP.F32.U32 R3, R20 ;  /* 0x0000001400037245 */ /* 0x002fce0000201000 */
[----:B------:R-:W1:Y:S01]  /*1580*/  S2UR UR36, SR_CTAID.Z ;  /* 0x00000000002479c3 */ /* 0x000e620000002700 */
[----:B--2---:R-:W-:Y:S01]  /*1590*/  ISETP.GE.AND P0, PT, R9, 0x1, PT ;  /* 0x000000010900780c */ /* 0x004fe20003f06270 */
[----:B----4-:R-:W-:Y:S01]  /*15a0*/  IMAD.MOV.U32 R21, RZ, RZ, R11 ;  /* 0x000000ffff157224 */ /* 0x010fe200078e000b */
[----:B------:R-:W-:Y:S01]  /*15b0*/  I2FP.F32.U32 R4, R11 ;  /* 0x0000000b00047245 */ /* 0x000fe20000201000 */
[----:B------:R-:W-:Y:S01]  /*15c0*/  FMUL R3, R3, UR7 ;  /* 0x0000000703037c20 */ /* 0x000fe20008400000 */
[----:B------:R-:W2:Y:S03]  /*15d0*/  LDCU UR7, c[0x0][0xb30] ;  /* 0x00016600ff0777ac */ /* 0x000ea60008000800 */
[----:B---3--:R-:W-:Y:S01]  /*15e0*/  FMUL R4, R4, UR8 ;  /* 0x0000000804047c20 */ /* 0x008fe20008400000 */
[----:B------:R-:W3:Y:S08]  /*15f0*/  F2I.U32.TRUNC.NTZ R83, R3 ;  /* 0x0000000300537305 */ /* 0x000ef0000020f000 */
[----:B------:R-:W4:Y:S01]  /*1600*/  F2I.U32.TRUNC.NTZ R90, R4 ;  /* 0x00000004005a7305 */ /* 0x000f22000020f000 */
[----:B--2---:R-:W-:Y:S01]  /*1610*/  UISETP.NE.AND UP3, UPT, UR7, 0x1, UPT ;  /* 0x000000010700788c */ /* 0x004fe2000bf65270 */
[----:B---3--:R-:W-:-:S05]  /*1620*/  IADD3 R83, PT, PT, -R83, RZ, RZ ;  /* 0x000000ff53537210 */ /* 0x008fca0007ffe1ff */
[----:B------:R-:W-:Y:S01]  /*1630*/  IMAD R83, R0, R83, R20 ;  /* 0x0000005300537224 */ /* 0x000fe200078e0214 */
[----:B------:R-:W-:Y:S01]  /*1640*/  PRMT R0, RZ, 0x7610, R0 ;  /* 0x00007610ff007816 */ /* 0x000fe20000000000 */
[----:B----4-:R-:W-:-:S04]  /*1650*/  IMAD.MOV R90, RZ, RZ, -R90 ;  /* 0x000000ffff5a7224 */ /* 0x010fc800078e0a5a */
[----:B------:R-:W-:Y:S01]  /*1660*/  IMAD R90, R2, R90, R11 ;  /* 0x0000005a025a7224 */ /* 0x000fe200078e020b */
[----:B-1----:R-:W-:Y:S06]  /*1670*/  BRA.U UP4, `(.L_x_18) ;  /* 0x0000000104247547 */ /* 0x002fec000b800000 */
[----:B------:R-:W-:Y:S01]  /*1680*/  ISETP.NE.AND P1, PT, R83, RZ, PT ;  /* 0x000000ff5300720c */ /* 0x000fe20003f25270 */
[----:B------:R-:W-:Y:S01]  /*1690*/  IMAD.MOV.U32 R0, RZ, RZ, 0x3 ;  /* 0x00000003ff007424 */ /* 0x000fe200078e00ff */
[C---:B------:R-:W-:Y:S02]  /*16a0*/  LOP3.LUT R3, R90.reuse, 0xfffffffe, RZ, 0xc0, !PT ;  /* 0xfffffffe5a037812 */ /* 0x040fe400078ec0ff */
[----:B------:R-:W-:Y:S02]  /*16b0*/  ISETP.LT.U32.OR P1, PT, R90, 0x2, !P1 ;  /* 0x000000025a00780c */ /* 0x000fe40004f21470 */
[----:B------:R-:W-:Y:S02]  /*16c0*/  SHF.L.U32 R0, R0, R3, RZ ;  /* 0x0000000300007219 */ /* 0x000fe400000006ff */
[----:B------:R-:W-:Y:S02]  /*16d0*/  SEL R5, RZ, 0x1, !P1 ;  /* 0x00000001ff057807 */ /* 0x000fe40004800000 */
[----:B------:R-:W-:-:S05]  /*16e0*/  SEL R2, RZ, 0x2, !P1 ;  /* 0x00000002ff027807 */ /* 0x000fca0004800000 */
[----:B------:R-:W-:-:S05]  /*16f0*/  IMAD.IADD R2, R5, 0x1, R2 ;  /* 0x0000000105027824 */ /* 0x000fca00078e0202 */
[----:B------:R-:W-:Y:S02]  /*1700*/  PRMT R8, R2, 0x7610, R8 ;  /* 0x0000761002087816 */ /* 0x000fe40000000008 */
.L_x_18:
[----:B------:R-:W-:Y:S05]  /*1710*/  @!P0 BRA `(.L_x_19) ;  /* 0x0000000000b88947 */ /* 0x000fea0003800000 */
[----:B------:R-:W1:Y:S01]  /*1720*/  LDC.64 R4, c[0x0][0xb18] ;  /* 0x0002c600ff047b82 */ /* 0x000e620000000a00 */
[----:B------:R-:W-:-:S07]  /*1730*/  ISETP.NE.AND P0, PT, R9, 0x1, PT ;  /* 0x000000010900780c */ /* 0x000fce0003f05270 */
[----:B------:R-:W2:Y:S08]  /*1740*/  LDC R14, c[0x0][0xb0c] ;  /* 0x0002c300ff0e7b82 */ /* 0x000eb00000000800 */
[----:B------:R-:W3:Y:S08]  /*1750*/  LDC R13, c[0x0][0x370] ;  /* 0x0000dc00ff0d7b82 */ /* 0x000ef00000000800 */
[----:B------:R-:W4:Y:S01]  /*1760*/  LDC R16, c[0x0][0x374] ;  /* 0x0000dd00ff107b82 */ /* 0x000f220000000800 */
[----:B-1----:R-:W-:-:S07]  /*1770*/  ISETP.NE.AND P1, PT, R4, 0x1, PT ;  /* 0x000000010400780c */ /* 0x002fce0003f25270 */
[----:B------:R-:W3:Y:S01]  /*1780*/  LDC.64 R6, c[0x0][0xb10] ;  /* 0x0002c400ff067b82 */ /* 0x000ee20000000a00 */
[----:B--2---:R-:W-:-:S07]  /*1790*/  ISETP.NE.AND P2, PT, R14, 0x1, PT ;  /* 0x000000010e00780c */ /* 0x004fce0003f45270 */
[----:B------:R-:W1:Y:S08]  /*17a0*/  LDC R12, c[0x0][0xb20] ;  /* 0x0002c800ff0c7b82 */ /* 0x000e700000000800 */
[----:B------:R-:W2:Y:S01]  /*17b0*/  LDC.64 R2, c[0x0][0xb28] ;  /* 0x0002ca00ff027b82 */ /* 0x000ea20000000a00 */
[----:B----4-:R-:W-:-:S04]  /*17c0*/  IMAD.HI.U32 R15, R16, R5, RZ ;  /* 0x00000005100f7227 */ /* 0x010fc800078e00ff */
[----:B------:R-:W-:-:S04]  /*17d0*/  IMAD.HI.U32 R5, R20, R5, RZ ;  /* 0x0000000514057227 */ /* 0x000fc800078e00ff */
[----:B---3--:R-:W-:-:S04]  /*17e0*/  IMAD.HI.U32 R18, R13, R6, RZ ;  /* 0x000000060d127227 */ /* 0x008fc800078e00ff */
[C---:B------:R-:W-:Y:S01]  /*17f0*/  IMAD.HI.U32 R22, R11.reuse, R6, RZ ;  /* 0x000000060b167227 */ /* 0x040fe200078e00ff */
[-C--:B------:R-:W-:Y:S02]  /*1800*/  @P2 SHF.R.U32.HI R13, RZ, R7.reuse, R18 ;  /* 0x00000007ff0d2219 */ /* 0x080fe40000011612 */
[-C--:B-1----:R-:W-:Y:S02]  /*1810*/  @P1 SHF.R.U32.HI R16, RZ, R12.reuse, R15 ;  /* 0x0000000cff101219 */ /* 0x082fe4000001160f */
[----:B------:R-:W-:Y:S02]  /*1820*/  SHF.R.U32.HI R5, RZ, R12, R5 ;  /* 0x0000000cff057219 */ /* 0x000fe40000011605 */
[----:B------:R-:W-:Y:S02]  /*1830*/  SHF.R.U32.HI R22, RZ, R7, R22 ;  /* 0x00000007ff167219 */ /* 0x000fe40000011616 */
[----:B------:R-:W-:Y:S01]  /*1840*/  SEL R5, R20, R5, !P1 ;  /* 0x0000000514057207 */ /* 0x000fe20004800000 */
[----:B--2---:R-:W-:Y:S01]  /*1850*/  IMAD.HI.U32 R18, R16, R2, RZ ;  /* 0x0000000210127227 */ /* 0x004fe200078e00ff */
[----:B------:R-:W-:-:S02]  /*1860*/  SEL R21, R11, R22, !P2 ;  /* 0x000000160b157207 */ /* 0x000fc40005000000 */
[----:B------:R-:W-:Y:S01]  /*1870*/  IADD3 R7, PT, PT, -R5, RZ, RZ ;  /* 0x000000ff05077210 */ /* 0x000fe20007ffe1ff */
[----:B------:R-:W-:Y:S01]  /*1880*/  IMAD.HI.U32 R6, R13, R2, RZ ;  /* 0x000000020d067227 */ /* 0x000fe200078e00ff */
[----:B------:R-:W-:-:S03]  /*1890*/  @P0 SHF.R.U32.HI R16, RZ, R3, R18 ;  /* 0x00000003ff100219 */ /* 0x000fc60000011612 */
[----:B------:R-:W-:Y:S01]  /*18a0*/  IMAD R7, R4, R7, R20 ;  /* 0x0000000704077224 */ /* 0x000fe200078e0214 */
[----:B------:R-:W-:Y:S01]  /*18b0*/  @P0 SHF.R.U32.HI R13, RZ, R3, R6 ;  /* 0x00000003ff0d0219 */ /* 0x000fe20000011606 */
[----:B------:R-:W-:-:S04]  /*18c0*/  IMAD R16, R16, R9, RZ ;  /* 0x0000000910107224 */ /* 0x000fc800078e02ff */
[----:B------:R-:W-:Y:S01]  /*18d0*/  IMAD R6, R13, R9, RZ ;  /* 0x000000090d067224 */ /* 0x000fe200078e02ff */
[----:B------:R-:W-:-:S04]  /*18e0*/  ISETP.GE.AND P1, PT, R5, R16, PT ;  /* 0x000000100500720c */ /* 0x000fc80003f26270 */
[----:B------:R-:W-:Y:S01]  /*18f0*/  ISETP.GE.OR P1, PT, R21, R6, P1 ;  /* 0x000000061500720c */ /* 0x000fe20000f26670 */
[----:B------:R-:W-:-:S05]  /*1900*/  IMAD.HI.U32 R6, R5, R2, RZ ;  /* 0x0000000205067227 */ /* 0x000fca00078e00ff */
[----:B------:R-:W-:-:S04]  /*1910*/  SHF.R.U32.HI R6, RZ, R3, R6 ;  /* 0x00000003ff067219 */ /* 0x000fc80000011606 */
[----:B------:R-:W-:-:S03]  /*1920*/  SEL R6, R5, R6, !P0 ;  /* 0x0000000605067207 */ /* 0x000fc60004000000 */
[----:B------:R-:W-:Y:S01]  /*1930*/  @!P1 IMAD.HI.U32 R12, R21, R2, RZ ;  /* 0x00000002150c9227 */ /* 0x000fe200078e00ff */
[----:B------:R-:W-:-:S04]  /*1940*/  IADD3 R2, PT, PT, -R6, RZ, RZ ;  /* 0x000000ff06027210 */ /* 0x000fc80007ffe1ff */
[----:B------:R-:W-:Y:S01]  /*1950*/  @!P1 SHF.R.U32.HI R12, RZ, R3, R12 ;  /* 0x00000003ff0c9219 */ /* 0x000fe2000001160c */
[----:B------:R-:W-:-:S03]  /*1960*/  IMAD R2, R9, R2, R5 ;  /* 0x0000000209027224 */ /* 0x000fc600078e0205 */
[----:B------:R-:W-:-:S05]  /*1970*/  @!P1 SEL R3, R21, R12, !P0 ;  /* 0x0000000c15039207 */ /* 0x000fca0004000000 */
[--C-:B------:R-:W-:Y:S02]  /*1980*/  @!P1 IMAD.IADD R6, R6, 0x1, -R3.reuse ;  /* 0x0000000106069824 */ /* 0x100fe400078e0a03 */
[----:B------:R-:W-:Y:S01]  /*1990*/  @!P1 IMAD R3, R2, R13, R3 ;  /* 0x0000000d02039224 */ /* 0x000fe200078e0203 */
[----:B------:R-:W-:Y:S01]  /*19a0*/  IADD3 R2, PT, PT, -R21, RZ, RZ ;  /* 0x000000ff15027210 */ /* 0x000fe20007ffe1ff */
[----:B------:R-:W-:Y:S02]  /*19b0*/  @!P1 IMAD R5, R6, R9, R21 ;  /* 0x0000000906059224 */ /* 0x000fe400078e0215 */
[----:B------:R-:W-:Y:S02]  /*19c0*/  @!P1 IMAD.MOV.U32 R21, RZ, RZ, R3 ;  /* 0x000000ffff159224 */ /* 0x000fe400078e0003 */
[----:B------:R-:W-:Y:S02]  /*19d0*/  IMAD R2, R14, R2, R11 ;  /* 0x000000020e027224 */ /* 0x000fe400078e020b */
[----:B------:R-:W-:-:S02]  /*19e0*/  IMAD R20, R5, R4, R7 ;  /* 0x0000000405147224 */ /* 0x000fc400078e0207 */
[----:B------:R-:W-:Y:S02]  /*19f0*/  IMAD R21, R21, R14, R2 ;  /* 0x0000000e15157224 */ /* 0x000fe400078e0202 */
.L_x_19:
[----:B------:R-:W-:Y:S05]  /*1a00*/  BRA.U UP3, `(.L_x_20) ;  /* 0x0000000103407547 */ /* 0x000fea000b800000 */
[----:B------:R-:W1:Y:S08]  /*1a10*/  LDC.64 R4, c[0x0][0xb10] ;  /* 0x0002c400ff047b82 */ /* 0x000e700000000a00 */
[----:B------:R-:W2:Y:S08]  /*1a20*/  LDC.64 R2, c[0x0][0xb18] ;  /* 0x0002c600ff027b82 */ /* 0x000eb00000000a00 */
[----:B------:R-:W3:Y:S08]  /*1a30*/  LDC R6, c[0x0][0xb20] ;  /* 0x0002c800ff067b82 */ /* 0x000ef00000000800 */
[----:B------:R-:W4:Y:S01]  /*1a40*/  LDC R12, c[0x0][0xb0c] ;  /* 0x0002c300ff0c7b82 */ /* 0x000f220000000800 */
[----:B-1----:R-:W-:-:S05]  /*1a50*/  IMAD.HI.U32 R4, R21, R4, RZ ;  /* 0x0000000415047227 */ /* 0x002fca00078e00ff */
[----:B------:R-:W-:Y:S01]  /*1a60*/  SHF.R.U32.HI R4, RZ, R5, R4 ;  /* 0x00000005ff047219 */ /* 0x000fe20000011604 */
[----:B--2---:R-:W-:Y:S01]  /*1a70*/  IMAD.HI.U32 R3, R20, R3, RZ ;  /* 0x0000000314037227 */ /* 0x004fe200078e00ff */
[----:B------:R-:W-:-:S04]  /*1a80*/  ISETP.NE.AND P0, PT, R2, 0x1, PT ;  /* 0x000000010200780c */ /* 0x000fc80003f05270 */
[----:B---3--:R-:W-:-:S04]  /*1a90*/  SHF.R.U32.HI R3, RZ, R6, R3 ;  /* 0x00000006ff037219 */ /* 0x008fc80000011603 */
[----:B------:R-:W-:Y:S02]  /*1aa0*/  SEL R3, R20, R3, !P0 ;  /* 0x0000000314037207 */ /* 0x000fe40004000000 */
[----:B----4-:R-:W-:-:S04]  /*1ab0*/  ISETP.NE.AND P1, PT, R12, 0x1, PT ;  /* 0x000000010c00780c */ /* 0x010fc80003f25270 */
[----:B------:R-:W-:-:S05]  /*1ac0*/  SEL R6, R21, R4, !P1 ;  /* 0x0000000415067207 */ /* 0x000fca0004800000 */
[----:B------:R-:W-:Y:S02]  /*1ad0*/  IMAD.IADD R4, R3, 0x1, -R6 ;  /* 0x0000000103047824 */ /* 0x000fe400078e0a06 */
[----:B------:R-:W-:Y:S02]  /*1ae0*/  IMAD.IADD R3, R6, 0x1, -R3 ;  /* 0x0000000106037824 */ /* 0x000fe400078e0a03 */
[----:B------:R-:W-:Y:S02]  /*1af0*/  IMAD R21, R4, R12, R21 ;  /* 0x0000000c04157224 */ /* 0x000fe400078e0215 */
[----:B------:R-:W-:Y:S02]  /*1b00*/  IMAD R20, R3, R2, R20 ;  /* 0x0000000203147224 */ /* 0x000fe400078e0214 */
.L_x_20:
[----:B------:R-:W-:Y:S05]  /*1b10*/  BRA.U !UP1, `(.L_x_21) ;  /* 0x00000001090c7547 */ /* 0x000fea000b800000 */
[----:B------:R-:W-:Y:S01]  /*1b20*/  UCGABAR_WAIT ;  /* 0x0000000000007dc7 */ /* 0x000fe20008000000 */
[----:B------:R-:W-:Y:S01]  /*1b30*/  CCTL.IVALL ;  /* 0x00000000ff00798f */ /* 0x000fe20002000000 */
[----:B------:R-:W-:Y:S05]  /*1b40*/  BRA `(.L_x_22) ;  /* 0x0000000000047947 */ /* 0x000fea0003800000 */
.L_x_21:
[----:B------:R-:W-:Y:S06]  /*1b50*/  BAR.SYNC.DEFER_BLOCKING 0x0 ;  /* 0x0000000000007b1d */ /* 0x000fec0000010000 */
.L_x_22:
[----:B------:R-:W-:Y:S05]  /*1b60*/  BRA.U UP2, `(.L_x_23) ;  /* 0x0000002d02647547 */ /* 0x000fea000b800000 */
[----:B------:R-:W1:Y:S01]  /*1b70*/  LDCU UR4, c[0x0][0x38c] ;  /* 0x00007180ff0477ac */ /* 0x000e620008000800 */
[----:B------:R-:W2:Y:S01]  /*1b80*/  LDC R9, c[0x0][0x370] ;  /* 0x0000dc00ff097b82 */ /* 0x000ea20000000800 */
[----:B------:R-:W-:Y:S01]  /*1b90*/  IMAD.SHL.U32 R16, R11, 0x40, RZ ;  /* 0x000000400b107824 */ /* 0x000fe200078e00ff */
[----:B------:R-:W-:Y:S01]  /*1ba0*/  PLOP3.LUT P1, PT, PT, PT, UP5, 0x80, 0x8 ;  /* 0x000000000008781c */ /* 0x000fe20003f2f058 */
[----:B------:R-:W-:Y:S01]  /*1bb0*/  UISETP.NE.AND UP1, UPT, UR10, URZ, UPT ;  /* 0x000000ff0a00728c */ /* 0x000fe2000bf25270 */
[----:B------:R-:W-:Y:S01]  /*1bc0*/  ISETP.NE.AND P4, PT, R10, RZ, P5 ;  /* 0x000000ff0a00720c */ /* 0x000fe20002f85270 */
[----:B------:R-:W-:Y:S01]  /*1bd0*/  IMAD.MOV.U32 R15, RZ, RZ, 0x1 ;  /* 0x00000001ff0f7424 */ /* 0x000fe200078e00ff */
[----:B------:R-:W-:Y:S01]  /*1be0*/  PLOP3.LUT P1, PT, P1, PT, PT, 0x8, 0x80 ;  /* 0x000000000080781c */ /* 0x000fe20000f2e170 */
[----:B------:R-:W-:Y:S01]  /*1bf0*/  IMAD.MOV.U32 R14, RZ, RZ, RZ ;  /* 0x000000ffff0e7224 */ /* 0x000fe200078e00ff */
[----:B------:R-:W3:Y:S01]  /*1c00*/  LDC R0, c[0x0][0x374] ;  /* 0x0000dd00ff007b82 */ /* 0x000ee20000000800 */
[----:B------:R-:W-:Y:S01]  /*1c10*/  CS2R R12, SRZ ;  /* 0x00000000000c7805 */ /* 0x000fe2000001ff00 */
[----:B------:R-:W-:Y:S01]  /*1c20*/  IMAD.MOV.U32 R10, RZ, RZ, 0x1 ;  /* 0x00000001ff0a7424 */ /* 0x000fe200078e00ff */
[----:B------:R-:W-:Y:S01]  /*1c30*/  LOP3.LUT R16, R16, 0x40, RZ, 0xc0, !PT ;  /* 0x0000004010107812 */ /* 0x000fe200078ec0ff */
[----:B------:R-:W4:Y:S01]  /*1c40*/  LDCU.64 UR14, c[0x0][0x348] ;  /* 0x00006900ff0e77ac */ /* 0x000f220008000a00 */
[----:B------:R-:W-:-:S02]  /*1c50*/  USEL UR22, UR6, 0x2, UP1 ;  /* 0x0000000206167887 */ /* 0x000fc40008800000 */
[----:B-1----:R-:W-:Y:S01]  /*1c60*/  UIADD3 UR5, UPT, UPT, UR4, 0x1f, URZ ;  /* 0x0000001f04057890 */ /* 0x002fe2000fffe0ff */
[----:B------:R-:W-:-:S03]  /*1c70*/  UMOV UR23, URZ ;  /* 0x000000ff00177c82 */ /* 0x000fc60008000000 */
[----:B------:R-:W-:-:S04]  /*1c80*/  USHF.R.S32.HI UR7, URZ, 0x1f, UR5 ;  /* 0x0000001fff077899 */ /* 0x000fc80008011405 */
[----:B------:R-:W-:Y:S02]  /*1c90*/  ULEA.HI UR7, UR7, UR5, URZ, 0x5 ;  /* 0x0000000507077291 */ /* 0x000fe4000f8f28ff */
[----:B------:R-:W-:Y:S02]  /*1ca0*/  UIADD3 UR5, UPT, UPT, UR4, -0x1, URZ ;  /* 0xffffffff04057890 */ /* 0x000fe4000fffe0ff */
[----:B------:R-:W-:Y:S02]  /*1cb0*/  USHF.R.S32.HI UR7, URZ, 0x5, UR7 ;  /* 0x00000005ff077899 */ /* 0x000fe40008011407 */
[----:B------:R-:W-:Y:S02]  /*1cc0*/  UISETP.GE.U32.AND UP2, UPT, UR5, -0x3f, UPT ;  /* 0xffffffc10500788c */ /* 0x000fe4000bf46070 */
[----:B------:R-:W-:Y:S02]  /*1cd0*/  UISETP.LT.U32.AND UP0, UPT, UR7, 0x34, UPT ;  /* 0x000000340700788c */ /* 0x000fe4000bf01070 */
[----:B------:R-:W-:-:S02]  /*1ce0*/  UIADD3 UR4, UPT, UPT, UR4, 0x3e, URZ ;  /* 0x0000003e04047890 */ /* 0x000fc4000fffe0ff */
[----:B------:R-:W-:-:S04]  /*1cf0*/  USEL UR5, UR7, 0x34, UP0 ;  /* 0x0000003407057887 */ /* 0x000fc80008000000 */
[----:B------:R-:W-:Y:S02]  /*1d00*/  UIADD3 UR21, UPT, UPT, UR5, -0x1, URZ ;  /* 0xffffffff05157890 */ /* 0x000fe4000fffe0ff */
[----:B------:R-:W-:Y:S02]  /*1d10*/  @UP2 UIADD3 UR21, UPT, UPT, UR5, URZ, URZ ;  /* 0x000000ff05152290 */ /* 0x000fe4000fffe0ff */
[----:B------:R-:W-:Y:S02]  /*1d20*/  UIADD3 UR24, UPT, UPT, UR7, -UR5, URZ ;  /* 0x8000000507187290 */ /* 0x000fe4000fffe0ff */
[----:B------:R-:W-:Y:S02]  /*1d30*/  UIADD3 UR13, UPT, UPT, UR21, 0x1, URZ ;  /* 0x00000001150d7890 */ /* 0x000fe4000fffe0ff */
[----:B--2-4-:R-:W-:-:S12]  /*1d40*/  UIADD3 UR21, UPT, UPT, -UR21, URZ, URZ ;  /* 0x000000ff15157290 */ /* 0x014fd8000fffe1ff */
.L_x_43:
[----:B------:R-:W-:Y:S01]  /*1d50*/  UISETP.NE.AND UP0, UPT, UR37, URZ, UPT ;  /* 0x000000ff2500728c */ /* 0x000fe2000bf05270 */
[----:B------:R-:W1:Y:S08]  /*1d60*/  S2UR UR37, SR_CgaCtaId ;  /* 0x00000000002579c3 */ /* 0x000e700000008800 */
[----:B------:R-:W-:Y:S05]  /*1d70*/  BRA.U UP0, `(.L_x_24) ;  /* 0x0000000100347547 */ /* 0x000fea000b800000 */
[----:B------:R-:W2:Y:S01]  /*1d80*/  S2R R2, SR_CgaCtaId ;  /* 0x0000000000027919 */ /* 0x000ea20000008800 */
[----:B------:R-:W-:-:S04]  /*1d90*/  MOV R3, 0x400 ;  /* 0x0000040000037802 */ /* 0x000fc80000000f00 */
[----:B--2---:R-:W-:Y:S02]  /*1da0*/  LEA R3, R2, R3, 0x18 ;  /* 0x0000000302037211 */ /* 0x004fe400078ec0ff */
[----:B------:R-:W-:-:S03]  /*1db0*/  SHF.L.U32 R2, R10, 0x1f, RZ ;  /* 0x0000001f0a027819 */ /* 0x000fc600000006ff */
[----:B------:R-:W-:-:S04]  /*1dc0*/  IMAD R3, R12, 0x8, R3 ;  /* 0x000000080c037824 */ /* 0x000fc800078e0203 */
[----:B------:R-:W2:Y:S02]  /*1dd0*/  SYNCS.PHASECHK.TRANS64.TRYWAIT P0, [R3+URZ+0x3e0], R2 ;  /* 0x0003e002030075a7 */ /* 0x000ea400080011ff */
[----:B--2---:R-:W-:Y:S05]  /*1de0*/  @!P0 BRA `(.L_x_25) ;  /* 0x0000007c00148947 */ /* 0x004fea0003800000 */
.L_x_172:
[----:B------:R-:W-:Y:S01]  /*1df0*/  VIADD R12, R12, 0x1 ;  /* 0x000000010c0c7836 */ /* 0x000fe20000000000 */
[----:B------:R2:W-:Y:S04]  /*1e00*/  SYNCS.ARRIVE.TRANS64.A1T0 RZ, [R3+URZ+0x3d0], RZ ;  /* 0x0003d0ff03ff79a7 */ /* 0x0005e800081000ff */
[----:B------:R-:W-:-:S04]  /*1e10*/  ISETP.NE.AND P0, PT, R12, 0x2, PT ;  /* 0x000000020c00780c */ /* 0x000fc80003f05270 */
[----:B------:R-:W-:Y:S02]  /*1e20*/  SEL R12, R12, RZ, P0 ;  /* 0x000000ff0c0c7207 */ /* 0x000fe40000000000 */
[----:B--2---:R-:W-:-:S04]  /*1e30*/  SEL R3, RZ, 0x1, P0 ;  /* 0x00000001ff037807 */ /* 0x004fc80000000000 */
[----:B------:R-:W-:-:S07]  /*1e40*/  LOP3.LUT R10, R10, R3, RZ, 0x3c, !PT ;  /* 0x000000030a0a7212 */ /* 0x000fce00078e3cff */
.L_x_24:
[----:B------:R-:W-:Y:S01]  /*1e50*/  UMOV UR6, 0x400 ;  /* 0x0000040000067882 */ /* 0x000fe20000000000 */
[----:B------:R-:W-:Y:S01]  /*1e60*/  LEA.HI R3, R21, R21, RZ, 0x1 ;  /* 0x0000001515037211 */ /* 0x000fe200078f08ff */
[----:B-1----:R-:W-:Y:S01]  /*1e70*/  ULEA UR6, UR37, UR6, 0x18 ;  /* 0x0000000625067291 */ /* 0x002fe2000f8ec0ff */
[----:B------:R-:W-:Y:S01]  /*1e80*/  SHF.L.U32 R2, R15, 0x1f, RZ ;  /* 0x0000001f0f027819 */ /* 0x000fe200000006ff */
[----:B------:R-:W-:Y:S01]  /*1e90*/  UISETP.GE.U32.AND UP0, UPT, UR4, 0x3f, UPT ;  /* 0x0000003f0400788c */ /* 0x000fe2000bf06070 */
[C---:B------:R-:W-:Y:S01]  /*1ea0*/  R2UR UR9, R16.reuse ;  /* 0x00000000100972ca */ /* 0x040fe200000e0000 */
[----:B------:R-:W-:Y:S01]  /*1eb0*/  ULEA UR8, UR23, UR6, 0x3 ;  /* 0x0000000617087291 */ /* 0x000fe2000f8e18ff */
[----:B------:R-:W-:Y:S01]  /*1ec0*/  IMAD.SHL.U32 R3, R3, 0x40, RZ ;  /* 0x0000004003037824 */ /* 0x000fe200078e00ff */
[----:B------:R-:W-:Y:S01]  /*1ed0*/  R2UR UR11, R16 ;  /* 0x00000000100b72ca */ /* 0x000fe200000e0000 */
[----:B------:R-:W-:-:S03]  /*1ee0*/  UMOV UR25, URZ ;  /* 0x000000ff00197c82 */ /* 0x000fc60008000000 */
[----:B------:R-:W-:-:S03]  /*1ef0*/  R2UR UR35, R3 ;  /* 0x00000000032372ca */ /* 0x000fc600000e0000 */
[----:B------:R1:W2:Y:S01]  /*1f00*/  SYNCS.PHASECHK.TRANS64.TRYWAIT P0, [UR8+0x1a0], R2 ;  /* 0x0001a002ff0075a7 */ /* 0x0002a20008001108 */
[----:B------:R-:W-:-:S09]  /*1f10*/  R2UR UR8, R20 ;  /* 0x00000000140872ca */ /* 0x000fd200000e0000 */
[----:B------:R-:W-:-:S04]  /*1f20*/  ULOP3.LUT UR35, UR9, 0xffffff80, UR35, 0xf8, !UPT ;  /* 0xffffff8009237892 */ /* 0x000fc8000f8ef823 */
[----:B------:R-:W-:Y:S01]  /*1f30*/  ULEA UR11, UR8, UR11, 0x7 ;  /* 0x0000000b080b7291 */ /* 0x000fe2000f8e38ff */
[----:B------:R-:W-:Y:S11]  /*1f40*/  BRA.U !UP0, `(.L_x_26) ;  /* 0x0000000108bc7547 */ /* 0x000ff6000b800000 */
[----:B------:R-:W-:Y:S01]  /*1f50*/  UMOV UR16, UR21 ;  /* 0x0000001500107c82 */ /* 0x000fe20008000000 */
[----:B------:R-:W-:Y:S01]  /*1f60*/  UMOV UR17, UR23 ;  /* 0x0000001700117c82 */ /* 0x000fe20008000000 */
[----:B------:R-:W-:-:S05]  /*1f70*/  UMOV UR34, URZ ;  /* 0x000000ff00227c82 */ /* 0x000fca0008000000 */
.L_x_32:
[----:B------:R-:W-:Y:S01]  /*1f80*/  ULEA UR33, UR17, UR6, 0x3 ;  /* 0x0000000611217291 */ /* 0x000fe2000f8e18ff */
[----:B------:R-:W-:Y:S01]  /*1f90*/  @P5 MOV R3, 0x2000 ;  /* 0x0000200000035802 */ /* 0x000fe20000000f00 */
[----:B-12-4-:R-:W-:Y:S10]  /*1fa0*/  @P0 BRA `(.L_x_27) ;  /* 0x00000000000c0947 */ /* 0x016ff40003800000 */
[----:B------:R-:W-:-:S04]  /*1fb0*/  SHF.L.U32 R5, R15, 0x1f, RZ ;  /* 0x0000001f0f057819 */ /* 0x000fc800000006ff */
[----:B------:R-:W2:Y:S02]  /*1fc0*/  SYNCS.PHASECHK.TRANS64.TRYWAIT P0, [UR33+0x1a0], R5 ;  /* 0x0001a005ff0075a7 */ /* 0x000ea40008001121 */
[----:B--2---:R-:W-:Y:S05]  /*1fd0*/  @!P0 BRA `(.L_x_28) ;  /* 0x0000007800ac8947 */ /* 0x004fea0003800000 */
.L_x_27:
[----:B------:R2:W-:Y:S01]  /*1fe0*/  @P5 SYNCS.ARRIVE.TRANS64 RZ, [UR33], R3 ;  /* 0x00000003ffff59a7 */ /* 0x0005e20008000021 */
[----:B------:R-:W-:Y:S02]  /*1ff0*/  ULOP3.LUT UR8, UR22, 0x2, URZ, 0xfc, !UPT ;  /* 0x0000000216087892 */ /* 0x000fe4000f8efcff */
[----:B------:R-:W-:Y:S02]  /*2000*/  UIADD3 UR16, UPT, UPT, UR16, 0x1, URZ ;  /* 0x0000000110107890 */ /* 0x000fe4000fffe0ff */
[----:B------:R-:W-:Y:S02]  /*2010*/  UISETP.NE.AND UP0, UPT, UR8, 0x2, UPT ;  /* 0x000000020800788c */ /* 0x000fe4000bf05270 */
[----:B------:R-:W-:-:S07]  /*2020*/  UISETP.NE.AND UP2, UPT, UR16, 0x1, UPT ;  /* 0x000000011000788c */ /* 0x000fce000bf45270 */
[----:B------:R-:W-:Y:S05]  /*2030*/  BRA.U UP0, `(.L_x_29) ;  /* 0x0000000100047547 */ /* 0x000fea000b800000 */
[----:B------:R-:W-:Y:S05]  /*2040*/  BPT.TRAP 0x1 ;  /* 0x000000040000795c */ /* 0x000fea0000300000 */
.L_x_29:
[----:B------:R-:W-:Y:S04]  /*2050*/  BSSY.RECONVERGENT B0, `(.L_x_30) ;  /* 0x0000003000007945 */ /* 0x000fe80003800200 */
[----:B------:R-:W-:Y:S05]  /*2060*/  @!P4 BRA `(.L_x_31) ;  /* 0x000000000004c947 */ /* 0x000fea0003800000 */
[----:B------:R-:W-:Y:S05]  /*2070*/  BPT.TRAP 0x1 ;  /* 0x000000040000795c */ /* 0x000fea0000300000 */
.L_x_31:
[----:B------:R-:W-:Y:S05]  /*2080*/  BSYNC.RECONVERGENT B0 ;  /* 0x0000000000007941 */ /* 0x000fea0003800200 */
.L_x_30:
[----:B------:R-:W-:Y:S02]  /*2090*/  UIADD3 UR23, UPT, UPT, UR17, 0x1, URZ ;  /* 0x0000000111177890 */ /* 0x000fe4000fffe0ff */
[----:B------:R-:W-:Y:S02]  /*20a0*/  UIADD3 UR28, UP1, UPT, UR14, 0x80, URZ ;  /* 0x000000800e1c7890 */ /* 0x000fe4000ff3e0ff */
[----:B------:R-:W-:Y:S02]  /*20b0*/  UISETP.NE.AND UP0, UPT, UR23, 0x34, UPT ;  /* 0x000000341700788c */ /* 0x000fe4000bf05270 */
[----:B------:R-:W-:Y:S02]  /*20c0*/  ULOP3.LUT UR33, UR33, 0xfefffff8, URZ, 0xc0, !UPT ;  /* 0xfefffff821217892 */ /* 0x000fe4000f8ec0ff */
[----:B------:R-:W-:Y:S02]  /*20d0*/  USEL UR9, URZ, 0x1, UP0 ;  /* 0x00000001ff097887 */ /* 0x000fe40008000000 */
[----:B------:R-:W-:-:S02]  /*20e0*/  USEL UR23, UR23, URZ, UP0 ;  /* 0x000000ff17177287 */ /* 0x000fc40008000000 */
[----:B------:R-:W-:Y:S02]  /*20f0*/  UIADD3 UR26, UP0, UPT, UR14, 0x180, URZ ;  /* 0x000001800e1a7890 */ /* 0x000fe4000ff1e0ff */
[----:B------:R-:W-:Y:S01]  /*2100*/  ULEA UR8, UR23, UR6, 0x3 ;  /* 0x0000000617087291 */ /* 0x000fe2000f8e18ff */
[----:B------:R-:W-:Y:S01]  /*2110*/  LOP3.LUT R15, R15, UR9, RZ, 0x3c, !PT ;  /* 0x000000090f0f7c12 */ /* 0x000fe2000f8e3cff */
[----:B------:R-:W-:Y:S02]  /*2120*/  UIADD3.X UR29, UPT, UPT, URZ, UR15, URZ, UP1, !UPT ;  /* 0x0000000fff1d7290 */ /* 0x000fe40008ffe4ff */
[----:B------:R-:W-:Y:S01]  /*2130*/  UIADD3.X UR27, UPT, UPT, URZ, UR15, URZ, UP0, !UPT ;  /* 0x0000000fff1b7290 */ /* 0x000fe200087fe4ff */
[----:B-1----:R-:W-:Y:S01]  /*2140*/  SHF.L.U32 R2, R15, 0x1f, RZ ;  /* 0x0000001f0f027819 */ /* 0x002fe200000006ff */
[----:B------:R-:W-:Y:S01]  /*2150*/  UMOV UR18, 0x0 ;  /* 0x0000000000127882 */ /* 0x000fe20000000000 */
[----:B------:R-:W-:Y:S01]  /*2160*/  UMOV UR19, 0x10000000 ;  /* 0x1000000000137882 */ /* 0x000fe20000000000 */
[----:B------:R-:W-:Y:S01]  /*2170*/  UMOV UR10, UR34 ;  /* 0x00000022000a7c82 */ /* 0x000fe20008000000 */
[----:B------:R4:W1:Y:S01]  /*2180*/  SYNCS.PHASECHK.TRANS64.TRYWAIT P0, [UR8+0x1a0], R2 ;  /* 0x0001a002ff0075a7 */ /* 0x0008620008001108 */
[----:B------:R-:W-:Y:S01]  /*2190*/  ULEA UR8, UR17, UR6, 0xb ;  /* 0x0000000611087291 */ /* 0x000fe2000f8e58ff */
[----:B------:R-:W-:Y:S01]  /*21a0*/  UMOV UR12, UR36 ;  /* 0x00000024000c7c82 */ /* 0x000fe20008000000 */
[----:B------:R-:W-:-:S02]  /*21b0*/  UMOV UR9, UR33 ;  /* 0x0000002100097c82 */ /* 0x000fc40008000000 */
[----:B------:R-:W-:Y:S02]  /*21c0*/  UIADD3 UR32, UPT, UPT, UR8, 0x4600, URZ ;  /* 0x0000460008207890 */ /* 0x000fe4000fffe0ff */
[----:B------:R-:W-:Y:S01]  /*21d0*/  UIADD3 UR8, UPT, UPT, UR8, 0x1e600, URZ ;  /* 0x0001e60008087890 */ /* 0x000fe2000fffe0ff */
[----:B------:R-:W-:Y:S01]  /*21e0*/  UMOV UR25, UR13 ;  /* 0x0000000d00197c82 */ /* 0x000fe20008000000 */
[----:B------:R-:W-:-:S05]  /*21f0*/  UMOV UR17, UR23 ;  /* 0x0000001700117c82 */ /* 0x000fca0008000000 */
[----:B------:R2:W-:Y:S02]  /*2200*/  UTMALDG.3D.2CTA [UR32], [UR28], desc[UR18] ;  /* 0x000012201c0075b4 */ /* 0x0005e40008211000 */
[----:B------:R4:W-:Y:S01]  /*2210*/  UTMALDG.3D.2CTA [UR8], [UR26], desc[UR18] ;  /* 0x000012081a0075b4 */ /* 0x0009e20008211000 */
[----:B--2---:R-:W-:Y:S01]  /*2220*/  UIADD3 UR34, UPT, UPT, UR34, 0x20, URZ ;  /* 0x0000002022227890 */ /* 0x004fe2000fffe0ff */
[----:B------:R-:W-:Y:S11]  /*2230*/  BRA.U UP2, `(.L_x_32) ;  /* 0xfffffffd02507547 */ /* 0x000ff6000b83ffff */
.L_x_26:
[----:B----4-:R-:W-:Y:S01]  /*2240*/  ULEA UR8, UR23, UR6, 0x3 ;  /* 0x0000000617087291 */ /* 0x010fe2000f8e18ff */
[----:B-1----:R-:W-:Y:S01]  /*2250*/  SHF.L.U32 R2, R15, 0x1f, RZ ;  /* 0x0000001f0f027819 */ /* 0x002fe200000006ff */
[----:B------:R-:W-:Y:S01]  /*2260*/  @!P1 SYNCS.ARRIVE.TRANS64.A1T0 RZ, [UR6+0x368], RZ ;  /* 0x000368ffffff99a7 */ /* 0x000fe20008100006 */
[----:B------:R-:W-:-:S06]  /*2270*/  UISETP.GT.AND UP0, UPT, UR7, UR5, UPT ;  /* 0x000000050700728c */ /* 0x000fcc000bf04270 */
[----:B--2---:R1:W2:Y:S03]  /*2280*/  SYNCS.PHASECHK.TRANS64.TRYWAIT P0, [UR8+0x1a0], R2 ;  /* 0x0001a002ff0075a7 */ /* 0x0042a60008001108 */
[----:B------:R-:W-:Y:S05]  /*2290*/  BRA.U !UP0, `(.L_x_33) ;  /* 0x0000000108bc7547 */ /* 0x000fea000b800000 */
[----:B------:R-:W-:Y:S01]  /*22a0*/  UIADD3 UR26, UPT, UPT, UR24, UR25, URZ ;  /* 0x00000019181a7290 */ /* 0x000fe2000fffe0ff */
[----:B------:R-:W-:-:S11]  /*22b0*/  UMOV UR27, UR23 ;  /* 0x00000017001b7c82 */ /* 0x000fd60008000000 */
.L_x_39:
[----:B------:R-:W-:Y:S01]  /*22c0*/  ULEA UR17, UR27, UR6, 0x3 ;  /* 0x000000061b117291 */ /* 0x000fe2000f8e18ff */
[----:B--2---:R-:W-:Y:S01]  /*22d0*/  @P5 MOV R3, 0x2000 ;  /* 0x0000200000035802 */ /* 0x004fe20000000f00 */
[----:B-12---:R-:W-:Y:S10]  /*22e0*/  @P0 BRA `(.L_x_34) ;  /* 0x00000000000c0947 */ /* 0x006ff40003800000 */
[----:B------:R-:W-:-:S04]  /*22f0*/  SHF.L.U32 R5, R15, 0x1f, RZ ;  /* 0x0000001f0f057819 */ /* 0x000fc800000006ff */
[----:B------:R-:W2:Y:S02]  /*2300*/  SYNCS.PHASECHK.TRANS64.TRYWAIT P0, [UR17+0x1a0], R5 ;  /* 0x0001a005ff0075a7 */ /* 0x000ea40008001111 */
[----:B--2---:R-:W-:Y:S05]  /*2310*/  @!P0 BRA `(.L_x_35) ;  /* 0x0000007400f48947 */ /* 0x004fea0003800000 */
.L_x_34:
[----:B------:R2:W-:Y:S01]  /*2320*/  @P5 SYNCS.ARRIVE.TRANS64 RZ, [UR17], R3 ;  /* 0x00000003ffff59a7 */ /* 0x0005e20008000011 */
[----:B------:R-:W-:-:S04]  /*2330*/  ULOP3.LUT UR8, UR22, 0x2, URZ, 0xfc, !UPT ;  /* 0x0000000216087892 */ /* 0x000fc8000f8efcff */
[----:B------:R-:W-:-:S09]  /*2340*/  UISETP.NE.AND UP0, UPT, UR8, 0x2, UPT ;  /* 0x000000020800788c */ /* 0x000fd2000bf05270 */
[----:B------:R-:W-:Y:S05]  /*2350*/  BRA.U UP0, `(.L_x_36) ;  /* 0x0000000100047547 */ /* 0x000fea000b800000 */
[----:B------:R-:W-:Y:S05]  /*2360*/  BPT.TRAP 0x1 ;  /* 0x000000040000795c */ /* 0x000fea0000300000 */
.L_x_36:
[----:B------:R-:W-:Y:S04]  /*2370*/  BSSY.RECONVERGENT B0, `(.L_x_37) ;  /* 0x0000003000007945 */ /* 0x000fe80003800200 */
[----:B------:R-:W-:Y:S05]  /*2380*/  @!P4 BRA `(.L_x_38) ;  /* 0x000000000004c947 */ /* 0x000fea0003800000 */
[----:B------:R-:W-:Y:S05]  /*2390*/  BPT.TRAP 0x1 ;  /* 0x000000040000795c */ /* 0x000fea0000300000 */
.L_x_38:
[----:B------:R-:W-:Y:S05]  /*23a0*/  BSYNC.RECONVERGENT B0 ;  /* 0x0000000000007941 */ /* 0x000fea0003800200 */
.L_x_37:
[----:B------:R-:W-:Y:S02]  /*23b0*/  UIADD3 UR23, UPT, UPT, UR27, 0x1, URZ ;  /* 0x000000011b177890 */ /* 0x000fe4000fffe0ff */
[----:B------:R-:W-:Y:S02]  /*23c0*/  UIADD3 UR32, UP1, UPT, UR14, 0x80, URZ ;  /* 0x000000800e207890 */ /* 0x000fe4000ff3e0ff */
[----:B------:R-:W-:Y:S02]  /*23d0*/  UISETP.NE.AND UP0, UPT, UR23, 0x34, UPT ;  /* 0x000000341700788c */ /* 0x000fe4000bf05270 */
[----:B------:R-:W-:Y:S02]  /*23e0*/  USHF.L.U32 UR18, UR25, 0x5, URZ ;  /* 0x0000000519127899 */ /* 0x000fe400080006ff */
[----:B------:R-:W-:Y:S02]  /*23f0*/  USEL UR9, URZ, 0x1, UP0 ;  /* 0x00000001ff097887 */ /* 0x000fe40008000000 */
[----:B------:R-:W-:-:S02]  /*2400*/  USEL UR23, UR23, URZ, UP0 ;  /* 0x000000ff17177287 */ /* 0x000fc40008000000 */
[----:B------:R-:W-:Y:S02]  /*2410*/  UIADD3 UR30, UP0, UPT, UR14, 0x180, URZ ;  /* 0x000001800e1e7890 */ /* 0x000fe4000ff1e0ff */
[----:B------:R-:W-:Y:S01]  /*2420*/  ULEA UR8, UR23, UR6, 0x3 ;  /* 0x0000000617087291 */ /* 0x000fe2000f8e18ff */
[----:B------:R-:W-:Y:S01]  /*2430*/  LOP3.LUT R15, R15, UR9, RZ, 0x3c, !PT ;  /* 0x000000090f0f7c12 */ /* 0x000fe2000f8e3cff */
[----:B------:R-:W-:Y:S02]  /*2440*/  ULOP3.LUT UR17, UR17, 0xfefffff8, URZ, 0xc0, !UPT ;  /* 0xfefffff811117892 */ /* 0x000fe4000f8ec0ff */
[----:B------:R-:W-:Y:S01]  /*2450*/  UIADD3.X UR33, UPT, UPT, URZ, UR15, URZ, UP1, !UPT ;  /* 0x0000000fff217290 */ /* 0x000fe20008ffe4ff */
[----:B-1----:R-:W-:Y:S01]  /*2460*/  SHF.L.U32 R2, R15, 0x1f, RZ ;  /* 0x0000001f0f027819 */ /* 0x002fe200000006ff */
[----:B------:R-:W-:Y:S01]  /*2470*/  UIADD3.X UR31, UPT, UPT, URZ, UR15, URZ, UP0, !UPT ;  /* 0x0000000fff1f7290 */ /* 0x000fe200087fe4ff */
[----:B------:R-:W-:Y:S02]  /*2480*/  UMOV UR28, 0x0 ;  /* 0x00000000001c7882 */ /* 0x000fe40000000000 */
[----:B------:R4:W1:Y:S01]  /*2490*/  SYNCS.PHASECHK.TRANS64.TRYWAIT P0, [UR8+0x1a0], R2 ;  /* 0x0001a002ff0075a7 */ /* 0x0008620008001108 */
[----:B------:R-:W-:Y:S01]  /*24a0*/  ULEA UR8, UR27, UR6, 0xb ;  /* 0x000000061b087291 */ /* 0x000fe2000f8e58ff */
[----:B------:R-:W-:Y:S01]  /*24b0*/  UMOV UR29, 0x10000000 ;  /* 0x10000000001d7882 */ /* 0x000fe20000000000 */
[----:B------:R-:W-:-:S02]  /*24c0*/  UMOV UR19, UR35 ;  /* 0x0000002300137c82 */ /* 0x000fc40008000000 */
[----:B------:R-:W-:Y:S02]  /*24d0*/  UIADD3 UR16, UPT, UPT, UR8, 0x4600, URZ ;  /* 0x0000460008107890 */ /* 0x000fe4000fffe0ff */
[----:B------:R-:W-:Y:S01]  /*24e0*/  UIADD3 UR8, UPT, UPT, UR8, 0x1e600, URZ ;  /* 0x0001e60008087890 */ /* 0x000fe2000fffe0ff */
[----:B------:R-:W-:Y:S01]  /*24f0*/  UMOV UR20, UR36 ;  /* 0x0000002400147c82 */ /* 0x000fe20008000000 */
[----:B------:R-:W-:Y:S01]  /*2500*/  UMOV UR12, UR36 ;  /* 0x00000024000c7c82 */ /* 0x000fe20008000000 */
[----:B------:R-:W-:Y:S01]  /*2510*/  UMOV UR9, UR17 ;  /* 0x0000001100097c82 */ /* 0x000fe20008000000 */
[----:B------:R-:W-:Y:S01]  /*2520*/  UMOV UR10, UR18 ;  /* 0x00000012000a7c82 */ /* 0x000fe20008000000 */
[----:B------:R-:W-:Y:S02]  /*2530*/  UIADD3 UR25, UPT, UPT, UR25, 0x1, URZ ;  /* 0x0000000119197890 */ /* 0x000fe4000fffe0ff */
[----:B------:R4:W-:Y:S01]  /*2540*/  UTMALDG.3D.2CTA [UR16], [UR32], desc[UR28] ;  /* 0x00001c10200075b4 */ /* 0x0009e20008211000 */
[----:B------:R-:W-:Y:S01]  /*2550*/  UMOV UR27, UR23 ;  /* 0x00000017001b7c82 */ /* 0x000fe20008000000 */
[----:B------:R-:W-:Y:S01]  /*2560*/  UISETP.NE.AND UP0, UPT, UR25, UR26, UPT ;  /* 0x0000001a1900728c */ /* 0x000fe2000bf05270 */
[----:B------:R4:W-:Y:S08]  /*2570*/  UTMALDG.3D.2CTA [UR8], [UR30], desc[UR28] ;  /* 0x00001c081e0075b4 */ /* 0x0009f00008211000 */
[----:B----4-:R-:W-:Y:S05]  /*2580*/  BRA.U UP0, `(.L_x_39) ;  /* 0xfffffffd004c7547 */ /* 0x010fea000b83ffff */
.L_x_33:
[C---:B-1----:R-:W-:Y:S01]  /*2590*/  LEA R2, R14.reuse, UR6, 0x3 ;  /* 0x000000060e027c11 */ /* 0x042fe2000f8e18ff */
[----:B------:R-:W-:Y:S01]  /*25a0*/  NOP ;  /* 0x0000000000007918 */ /* 0x000fe20000000000 */
[----:B--2---:R-:W-:Y:S02]  /*25b0*/  SHF.L.U32 R3, R13, 0x1f, RZ ;  /* 0x0000001f0d037819 */ /* 0x004fe400000006ff */
[----:B------:R-:W-:Y:S02]  /*25c0*/  LEA R4, R14, UR6, 0x4 ;  /* 0x000000060e047c11 */ /* 0x000fe4000f8e20ff */
[----:B------:R-:W1:Y:S02]  /*25d0*/  SYNCS.PHASECHK.TRANS64.TRYWAIT P0, [R2+URZ+0x370], R3 ;  /* 0x00037003020075a7 */ /* 0x000e6400080011ff */
[----:B-1----:R-:W-:Y:S05]  /*25e0*/  @!P0 BRA `(.L_x_40) ;  /* 0x0000007400588947 */ /* 0x002fea0003800000 */
.L_x_175:
[----:B------:R-:W2:Y:S01]  /*25f0*/  LDS.128 R4, [R4+0x400] ;  /* 0x0004000004047984 */ /* 0x000ea20000000c00 */
[----:B------:R-:W-:Y:S01]  /*2600*/  ISETP.GE.AND P0, PT, R40, 0x1, PT ;  /* 0x000000012800780c */ /* 0x000fe20003f06270 */
[----:B-1----:R-:W-:Y:S01]  /*2610*/  VIADD R2, R2, 0x380 ;  /* 0x0000038002027836 */ /* 0x002fe20000000000 */
[----:B------:R-:W-:Y:S01]  /*2620*/  @!PT LDS RZ, [RZ] ;  /* 0x00000000fffff984 */ /* 0x000fe20000000800 */
[----:B------:R-:W-:Y:S01]  /*2630*/  @!PT LDS RZ, [RZ] ;  /* 0x00000000fffff984 */ /* 0x000fe20000000800 */
[----:B------:R-:W-:Y:S01]  /*2640*/  @!PT LDS RZ, [RZ] ;  /* 0x00000000fffff984 */ /* 0x000fe20000000800 */
[----:B------:R-:W-:Y:S01]  /*2650*/  @!PT LDS RZ, [RZ] ;  /* 0x00000000fffff984 */ /* 0x000fe20000000800 */
[----:B------:R1:W-:Y:S06]  /*2660*/  MEMBAR.ALL.CTA ;  /* 0x0000000000007992 */ /* 0x0003ec0000008000 */
[----:B-1----:R-:W1:Y:S01]  /*2670*/  FENCE.VIEW.ASYNC.S ;  /* 0x00000000000073c6 */ /* 0x002e620000000000 */
[----:B------:R-:W-:-:S04]  /*2680*/  PRMT R2, RZ, 0x654, R2 ;  /* 0x00000654ff027816 */ /* 0x000fc80000000002 */
[----:B-1----:R1:W-:Y:S01]  /*2690*/  SYNCS.ARRIVE.TRANS64.RED.A1T0 RZ, [R2+URZ], RZ ;  /* 0x000000ff02ff79a7 */ /* 0x0023e200081004ff */
[----:B--2---:R-:W-:-:S13]  /*26a0*/  LOP3.LUT P2, RZ, R6, 0x1, RZ, 0xc0, !PT ;  /* 0x0000000106ff7812 */ /* 0x004fda000784c0ff */
[----:B------:R-:W-:Y:S01]  /*26b0*/  @P2 SHF.R.U32.HI R3, RZ, 0x10, R5 ;  /* 0x00000010ff032819 */ /* 0x000fe20000011605 */
[----:B------:R-:W-:Y:S01]  /*26c0*/  VOTEU.ANY UP0, P2 ;  /* 0x0000000000ff7886 */ /* 0x000fe20001000100 */
[----:B------:R-:W-:Y:S02]  /*26d0*/  @P2 MOV R11, R4 ;  /* 0x00000004000b2202 */ /* 0x000fe40000000f00 */
[----:B------:R-:W-:Y:S02]  /*26e0*/  @P2 R2UR.BROADCAST UR8, R3 ;  /* 0x00000000030822ca */ /* 0x000fe400008e0000 */
[----:B------:R-:W-:-:S11]  /*26f0*/  @P2 LOP3.LUT R8, R5, 0xffff, RZ, 0xc0, !PT ;  /* 0x0000ffff05082812 */ /* 0x000fd600078ec0ff */
[----:B------:R-:W-:Y:S01]  /*2700*/  @UP0 UMOV UR36, UR8 ;  /* 0x0000000800240c82 */ /* 0x000fe20008000000 */
[----:B-1----:R-:W-:Y:S05]  /*2710*/  @!P0 BRA `(.L_x_41) ;  /* 0x0000000000b88947 */ /* 0x002fea0003800000 */
[----:B------:R-:W3:Y:S01]  /*2720*/  LDC.64 R4, c[0x0][0xb18] ;  /* 0x0002c600ff047b82 */ /* 0x000ee20000000a00 */
[----:B------:R-:W-:-:S07]  /*2730*/  ISETP.NE.AND P3, PT, R40, 0x1, PT ;  /* 0x000000012800780c */ /* 0x000fce0003f65270 */
[----:B------:R-:W1:Y:S08]  /*2740*/  LDC.64 R6, c[0x0][0xb10] ;  /* 0x0002c400ff067b82 */ /* 0x000e700000000a00 */
[----:B------:R-:W2:Y:S08]  /*2750*/  LDC R17, c[0x0][0xb20] ;  /* 0x0002c800ff117b82 */ /* 0x000eb00000000800 */
[----:B------:R-:W4:Y:S01]  /*2760*/  LDC R18, c[0x0][0xb0c] ;  /* 0x0002c300ff127b82 */ /* 0x000f220000000800 */
[----:B---3--:R-:W-:Y:S01]  /*2770*/  IMAD.HI.U32 R22, R0, R5, RZ ;  /* 0x0000000500167227 */ /* 0x008fe200078e00ff */
[----:B------:R-:W-:-:S06]  /*2780*/  ISETP.NE.AND P0, PT, R4, 0x1, PT ;  /* 0x000000010400780c */ /* 0x000fcc0003f05270 */
[----:B------:R-:W3:Y:S01]  /*2790*/  LDC.64 R2, c[0x0][0xb28] ;  /* 0x0002ca00ff027b82 */ /* 0x000ee20000000a00 */
[----:B-1----:R-:W-:-:S04]  /*27a0*/  IMAD.HI.U32 R20, R9, R6, RZ ;  /* 0x0000000609147227 */ /* 0x002fc800078e00ff */
[----:B------:R-:W-:Y:S01]  /*27b0*/  IMAD.HI.U32 R24, R11, R6, RZ ;  /* 0x000000060b187227 */ /* 0x000fe200078e00ff */
[----:B------:R-:W-:Y:S02]  /*27c0*/  SHF.R.U32.HI R20, RZ, R7, R20 ;  /* 0x00000007ff147219 */ /* 0x000fe40000011614 */
[----:B--2---:R-:W-:Y:S01]  /*27d0*/  SHF.R.U32.HI R19, RZ, R17, R22 ;  /* 0x00000011ff137219 */ /* 0x004fe20000011616 */
[----:B------:R-:W-:Y:S01]  /*27e0*/  IMAD.HI.U32 R22, R8, R5, RZ ;  /* 0x0000000508167227 */ /* 0x000fe200078e00ff */
[----:B------:R-:W-:Y:S02]  /*27f0*/  SHF.R.U32.HI R24, RZ, R7, R24 ;  /* 0x00000007ff187219 */ /* 0x000fe40000011618 */
[----:B------:R-:W-:Y:S02]  /*2800*/  SEL R19, R0, R19, !P0 ;  /* 0x0000001300137207 */ /* 0x000fe40004000000 */
[----:B------:R-:W-:Y:S02]  /*2810*/  SHF.R.U32.HI R17, RZ, R17, R22 ;  /* 0x00000011ff117219 */ /* 0x000fe40000011616 */
[----:B----4-:R-:W-:-:S02]  /*2820*/  ISETP.NE.AND P1, PT, R18, 0x1, PT ;  /* 0x000000011200780c */ /* 0x010fc40003f25270 */
[----:B------:R-:W-:Y:S02]  /*2830*/  SEL R17, R8, R17, !P0 ;  /* 0x0000001108117207 */ /* 0x000fe40004000000 */
[----:B------:R-:W-:Y:S02]  /*2840*/  SEL R21, R9, R20, !P1 ;  /* 0x0000001409157207 */ /* 0x000fe40004800000 */
[----:B------:R-:W-:Y:S01]  /*2850*/  SEL R5, R11, R24, !P1 ;  /* 0x000000180b057207 */ /* 0x000fe20004800000 */
[----:B---3--:R-:W-:Y:S01]  /*2860*/  IMAD.HI.U32 R20, R19, R2, RZ ;  /* 0x0000000213147227 */ /* 0x008fe200078e00ff */
[----:B------:R-:W-:-:S03]  /*2870*/  IADD3 R7, PT, PT, -R17, RZ, RZ ;  /* 0x000000ff11077210 */ /* 0x000fc60007ffe1ff */
        /* <DEDUP_REMOVED lines=11> */
[----:B------:R-:W-:-:S04]  /*2930*/  @!P0 IMAD.HI.U32 R20, R5, R2, RZ ;  /* 0x0000000205148227 */ /* 0x000fc800078e00ff */
[----:B------:R-:W-:Y:S01]  /*2940*/  IMAD.MOV R2, RZ, RZ, -R6 ;  /* 0x000000ffff027224 */ /* 0x000fe200078e0a06 */
[----:B------:R-:W-:-:S03]  /*2950*/  @!P0 SHF.R.U32.HI R20, RZ, R3, R20 ;  /* 0x00000003ff148219 */ /* 0x000fc60000011614 */
[----:B------:R-:W-:Y:S01]  /*2960*/  IMAD R2, R40, R2, R17 ;  /* 0x0000000228027224 */ /* 0x000fe200078e0211 */
        /* <DEDUP_REMOVED lines=9> */
.L_x_41:
[----:B------:R-:W1:Y:S02]  /*2a00*/  LDCU UR8, c[0x0][0xb30] ;  /* 0x00016600ff0877ac */ /* 0x000e640008000800 */
[----:B-1----:R-:W-:-:S09]  /*2a10*/  UISETP.NE.AND UP0, UPT, UR8, 0x1, UPT ;  /* 0x000000010800788c */ /* 0x002fd2000bf05270 */
[----:B------:R-:W-:Y:S05]  /*2a20*/  BRA.U UP0, `(.L_x_42) ;  /* 0x0000000100407547 */ /* 0x000fea000b800000 */
[----:B------:R-:W1:Y:S08]  /*2a30*/  LDC.64 R4, c[0x0][0xb10] ;  /* 0x0002c400ff047b82 */ /* 0x000e700000000a00 */
[----:B------:R-:W2:Y:S08]  /*2a40*/  LDC.64 R2, c[0x0][0xb18] ;  /* 0x0002c600ff027b82 */ /* 0x000eb00000000a00 */
[----:B------:R-:W4:Y:S08]  /*2a50*/  LDC R6, c[0x0][0xb20] ;  /* 0x0002c800ff067b82 */ /* 0x000f300000000800 */
[----:B------:R-:W3:Y:S01]  /*2a60*/  LDC R18, c[0x0][0xb0c] ;  /* 0x0002c300ff127b82 */ /* 0x000ee20000000800 */
[----:B-1----:R-:W-:-:S05]  /*2a70*/  IMAD.HI.U32 R4, R11, R4, RZ ;  /* 0x000000040b047227 */ /* 0x002fca00078e00ff */
[----:B------:R-:W-:Y:S01]  /*2a80*/  SHF.R.U32.HI R4, RZ, R5, R4 ;  /* 0x00000005ff047219 */ /* 0x000fe20000011604 */
[----:B--2---:R-:W-:Y:S01]  /*2a90*/  IMAD.HI.U32 R3, R8, R3, RZ ;  /* 0x0000000308037227 */ /* 0x004fe200078e00ff */
[----:B------:R-:W-:-:S04]  /*2aa0*/  ISETP.NE.AND P0, PT, R2, 0x1, PT ;  /* 0x000000010200780c */ /* 0x000fc80003f05270 */
[----:B----4-:R-:W-:-:S04]  /*2ab0*/  SHF.R.U32.HI R3, RZ, R6, R3 ;  /* 0x00000006ff037219 */ /* 0x010fc80000011603 */
[----:B------:R-:W-:Y:S02]  /*2ac0*/  SEL R3, R8, R3, !P0 ;  /* 0x0000000308037207 */ /* 0x000fe40004000000 */
[----:B---3--:R-:W-:-:S04]  /*2ad0*/  ISETP.NE.AND P1, PT, R18, 0x1, PT ;  /* 0x000000011200780c */ /* 0x008fc80003f25270 */
[----:B------:R-:W-:-:S05]  /*2ae0*/  SEL R4, R11, R4, !P1 ;  /* 0x000000040b047207 */ /* 0x000fca0004800000 */
[----:B------:R-:W-:Y:S02]  /*2af0*/  IMAD.IADD R5, R3, 0x1, -R4 ;  /* 0x0000000103057824 */ /* 0x000fe400078e0a04 */
[----:B------:R-:W-:Y:S02]  /*2b00*/  IMAD.IADD R3, R4, 0x1, -R3 ;  /* 0x0000000104037824 */ /* 0x000fe400078e0a03 */
[----:B------:R-:W-:Y:S02]  /*2b10*/  IMAD R11, R5, R18, R11 ;  /* 0x00000012050b7224 */ /* 0x000fe400078e020b */
[----:B------:R-:W-:-:S07]  /*2b20*/  IMAD R8, R3, R2, R8 ;  /* 0x0000000203087224 */ /* 0x000fce00078e0208 */
.L_x_42:
[----:B------:R-:W-:Y:S01]  /*2b30*/  VIADD R14, R14, 0x1 ;  /* 0x000000010e0e7836 */ /* 0x000fe20000000000 */
[----:B------:R-:W-:Y:S01]  /*2b40*/  PLOP3.LUT P1, PT, PT, PT, PT, 0x80, 0x8 ;  /* 0x000000000008781c */ /* 0x000fe20003f2f070 */
[----:B------:R-:W-:Y:S02]  /*2b50*/  IMAD.IADD R21, R11, 0x1, R90 ;  /* 0x000000010b157824 */ /* 0x000fe400078e025a */
[----:B------:R-:W-:Y:S01]  /*2b60*/  IMAD.IADD R20, R8, 0x1, R83 ;  /* 0x0000000108147824 */ /* 0x000fe200078e0253 */
[----:B------:R-:W-:-:S04]  /*2b70*/  ISETP.NE.AND P0, PT, R14, 0x2, PT ;  /* 0x000000020e00780c */ /* 0x000fc80003f05270 */
[----:B------:R-:W-:Y:S02]  /*2b80*/  SEL R2, RZ, 0x1, P0 ;  /* 0x00000001ff027807 */ /* 0x000fe40000000000 */
[----:B------:R-:W-:Y:S02]  /*2b90*/  SEL R14, R14, RZ, P0 ;  /* 0x000000ff0e0e7207 */ /* 0x000fe40000000000 */
[----:B------:R-:W-:Y:S01]  /*2ba0*/  LOP3.LUT R13, R13, R2, RZ, 0x3c, !PT ;  /* 0x000000020d0d7212 */ /* 0x000fe200078e3cff */
[----:B------:R-:W-:Y:S06]  /*2bb0*/  @P2 BRA `(.L_x_43) ;  /* 0xfffffff000642947 */ /* 0x000fec000383ffff */
[----:B------:R-:W-:Y:S01]  /*2bc0*/  UIADD3 UR6, UPT, UPT, UR6, 0x1a0, URZ ;  /* 0x000001a006067890 */ /* 0x000fe2000fffe0ff */
[----:B------:R-:W-:-:S03]  /*2bd0*/  SHF.L.U32 R3, R15, 0x1f, RZ ;  /* 0x0000001f0f037819 */ /* 0x000fc600000006ff */
[----:B------:R-:W-:-:S09]  /*2be0*/  ULEA UR4, UR23, UR6, 0x3 ;  /* 0x0000000617047291 */ /* 0x000fd2000f8e18ff */
[----:B------:R-:W1:Y:S02]  /*2bf0*/  SYNCS.PHASECHK.TRANS64.TRYWAIT P0, [UR4], R3 ;  /* 0x00000003ff0075a7 */ /* 0x000e640008001104 */
[----:B-1----:R-:W-:Y:S05]  /*2c00*/  @!P0 BRA `(.L_x_44) ;  /* 0x0000006c00e48947 */ /* 0x002fea0003800000 */
.L_x_177:
[----:B------:R-:W-:-:S04]  /*2c10*/  UIADD3 UR5, UPT, UPT, UR23, 0x1, URZ ;  /* 0x0000000117057890 */ /* 0x000fc8000fffe0ff */
[----:B------:R-:W-:-:S04]  /*2c20*/  UISETP.NE.AND UP0, UPT, UR5, 0x34, UPT ;  /* 0x000000340500788c */ /* 0x000fc8000bf05270 */
[----:B------:R-:W-:Y:S02]  /*2c30*/  USEL UR7, URZ, 0x1, UP0 ;  /* 0x00000001ff077887 */ /* 0x000fe40008000000 */
[----:B------:R-:W-:-:S04]  /*2c40*/  USEL UR5, UR5, URZ, UP0 ;  /* 0x000000ff05057287 */ /* 0x000fc80008000000 */
[----:B------:R-:W-:Y:S01]  /*2c50*/  ULEA UR4, UR5, UR6, 0x3 ;  /* 0x0000000605047291 */ /* 0x000fe2000f8e18ff */
[----:B------:R-:W-:-:S04]  /*2c60*/  LOP3.LUT R2, R15, UR7, RZ, 0x3c, !PT ;  /* 0x000000070f027c12 */ /* 0x000fc8000f8e3cff */
[----:B-1----:R-:W-:-:S04]  /*2c70*/  SHF.L.U32 R3, R2, 0x1f, RZ ;  /* 0x0000001f02037819 */ /* 0x002fc800000006ff */
[----:B------:R-:W1:Y:S02]  /*2c80*/  SYNCS.PHASECHK.TRANS64.TRYWAIT P0, [UR4], R3 ;  /* 0x00000003ff0075a7 */ /* 0x000e640008001104 */
[----:B-1----:R-:W-:Y:S05]  /*2c90*/  @!P0 BRA `(.L_x_45) ;  /* 0x0000006c00d88947 */ /* 0x002fea0003800000 */
.L_x_179:
        /* <DEDUP_REMOVED lines=9> */
.L_x_181:
        /* <DEDUP_REMOVED lines=9> */
.L_x_183:
        /* <DEDUP_REMOVED lines=9> */
.L_x_185:
        /* <DEDUP_REMOVED lines=9> */
.L_x_187:
        /* <DEDUP_REMOVED lines=9> */
.L_x_189:
        /* <DEDUP_REMOVED lines=9> */
.L_x_191:
        /* <DEDUP_REMOVED lines=9> */
.L_x_193:
        /* <DEDUP_REMOVED lines=9> */
.L_x_195:
        /* <DEDUP_REMOVED lines=9> */
.L_x_197:
        /* <DEDUP_REMOVED lines=9> */
.L_x_199:
        /* <DEDUP_REMOVED lines=9> */
.L_x_201:
        /* <DEDUP_REMOVED lines=9> */
.L_x_203:
        /* <DEDUP_REMOVED lines=9> */
.L_x_205:
        /* <DEDUP_REMOVED lines=9> */
.L_x_207:
        /* <DEDUP_REMOVED lines=9> */
.L_x_209:
        /* <DEDUP_REMOVED lines=9> */
.L_x_211:
        /* <DEDUP_REMOVED lines=9> */
.L_x_213:
        /* <DEDUP_REMOVED lines=9> */
.L_x_215:
        /* <DEDUP_REMOVED lines=9> */
.L_x_217:
        /* <DEDUP_REMOVED lines=9> */
.L_x_219:
        /* <DEDUP_REMOVED lines=9> */
.L_x_221:
        /* <DEDUP_REMOVED lines=9> */
.L_x_223:
        /* <DEDUP_REMOVED lines=9> */
.L_x_225:
        /* <DEDUP_REMOVED lines=9> */
.L_x_227:
        /* <DEDUP_REMOVED lines=9> */
.L_x_229:
        /* <DEDUP_REMOVED lines=9> */
.L_x_231:
        /* <DEDUP_REMOVED lines=9> */
.L_x_233:
        /* <DEDUP_REMOVED lines=9> */
.L_x_235:
        /* <DEDUP_REMOVED lines=9> */
.L_x_237:
        /* <DEDUP_REMOVED lines=9> */
.L_x_239:
        /* <DEDUP_REMOVED lines=9> */
.L_x_241:
        /* <DEDUP_REMOVED lines=9> */
.L_x_243:
        /* <DEDUP_REMOVED lines=9> */
.L_x_245:
        /* <DEDUP_REMOVED lines=9> */
.L_x_247:
        /* <DEDUP_REMOVED lines=9> */
.L_x_249:
        /* <DEDUP_REMOVED lines=9> */
.L_x_251:
        /* <DEDUP_REMOVED lines=9> */
.L_x_253:
        /* <DEDUP_REMOVED lines=9> */
.L_x_255:
        /* <DEDUP_REMOVED lines=9> */
.L_x_257:
        /* <DEDUP_REMOVED lines=9> */
.L_x_259:
        /* <DEDUP_REMOVED lines=9> */
.L_x_261:
        /* <DEDUP_REMOVED lines=9> */
.L_x_263:
        /* <DEDUP_REMOVED lines=9> */
.L_x_265:
        /* <DEDUP_REMOVED lines=9> */
.L_x_267:
        /* <DEDUP_REMOVED lines=9> */
.L_x_269:
        /* <DEDUP_REMOVED lines=9> */
.L_x_271:
        /* <DEDUP_REMOVED lines=9> */
.L_x_273:
        /* <DEDUP_REMOVED lines=9> */
.L_x_275:
        /* <DEDUP_REMOVED lines=9> */
.L_x_277:
[----:B------:R-:W-:-:S04]  /*4830*/  UIADD3 UR5, UPT, UPT, UR5, 0x1, URZ ;  /* 0x0000000105057890 */ /* 0x000fc8000fffe0ff */
[----:B------:R-:W-:-:S04]  /*4840*/  UISETP.NE.AND UP0, UPT, UR5, 0x34, UPT ;  /* 0x000000340500788c */ /* 0x000fc8000bf05270 */
[----:B------:R-:W-:Y:S02]  /*4850*/  USEL UR4, URZ, 0x1, UP0 ;  /* 0x00000001ff047887 */ /* 0x000fe40008000000 */
[----:B------:R-:W-:-:S04]  /*4860*/  USEL UR5, UR5, URZ, UP0 ;  /* 0x000000ff05057287 */ /* 0x000fc80008000000 */
[----:B------:R-:W-:Y:S01]  /*4870*/  ULEA UR5, UR5, UR6, 0x3 ;  /* 0x0000000605057291 */ /* 0x000fe2000f8e18ff */
[----:B-1----:R-:W-:-:S04]  /*4880*/  LOP3.LUT R3, R2, UR4, RZ, 0x3c, !PT ;  /* 0x0000000402037c12 */ /* 0x002fc8000f8e3cff */
[----:B------:R-:W-:Y:S01]  /*4890*/  SHF.L.U32 R3, R3, 0x1f, RZ ;  /* 0x0000001f03037819 */ /* 0x000fe200000006ff */
[----:B---3--:R-:W-:-:S07]  /*48a0*/  IMAD.U32 R0, RZ, RZ, UR5 ;  /* 0x00000005ff007e24 */ /* 0x008fce000f8e00ff */
.L_x_95:
[----:B-1----:R1:W2:Y:S02]  /*48b0*/  SYNCS.PHASECHK.TRANS64.TRYWAIT P0, [R0+URZ], R3 ;  /* 0x00000003000075a7 */ /* 0x0022a400080011ff */
[----:B--2---:R-:W-:Y:S05]  /*48c0*/  @!P0 NANOSLEEP.SYNCS 0x989680 ;  /* 0x009896800000895d */ /* 0x004fea0003900000 */
[----:B------:R-:W2:Y:S02]  /*48d0*/  @!P0 SYNCS.PHASECHK.TRANS64 P0, [R0+URZ], R3 ;  /* 0x00000003000085a7 */ /* 0x000ea400080010ff */
[----:B--2---:R-:W-:Y:S05]  /*48e0*/  @P0 EXIT ;  /* 0x000000000000094d */ /* 0x004fea0003800000 */
[----:B------:R-:W-:Y:S05]  /*48f0*/  BRA `(.L_x_95) ;  /* 0xfffffffc00ec7947 */ /* 0x000fea000383ffff */
.L_x_23:
[----:B------:R-:W-:-:S04]  /*4900*/  UISETP.NE.AND UP1, UPT, UR37, URZ, UPT ;  /* 0x000000ff2500728c */ /* 0x000fc8000bf25270 */
[----:B------:R-:W-:-:S09]  /*4910*/  UISETP.NE.OR UP1, UPT, UR10, 0x1, UP1 ;  /* 0x000000010a00788c */ /* 0x000fd20008f25670 */
[----:B------:R-:W-:Y:S05]  /*4920*/  BRA.U UP1, `(.L_x_96) ;  /* 0x00000005014c7547 */ /* 0x000fea000b800000 */
[----:B------:R-:W-:Y:S01]  /*4930*/  HFMA2 R11, -RZ, RZ, 0, 0 ;  /* 0x00000000ff0b7431 */ /* 0x000fe200000001ff */
[----:B------:R-:W-:Y:S01]  /*4940*/  ISETP.GE.U32.AND P2, PT, R10, 0x2, PT ;  /* 0x000000020a00780c */ /* 0x000fe20003f46070 */
[----:B------:R-:W-:Y:S01]  /*4950*/  IMAD.MOV.U32 R12, RZ, RZ, 0x1 ;  /* 0x00000001ff0c7424 */ /* 0x000fe200078e00ff */
[----:B------:R-:W-:Y:S01]  /*4960*/  CS2R R8, SRZ ;  /* 0x0000000000087805 */ /* 0x000fe2000001ff00 */
[----:B------:R-:W-:Y:S01]  /*4970*/  IMAD.MOV.U32 R3, RZ, RZ, RZ ;  /* 0x000000ffff037224 */ /* 0x000fe200078e00ff */
[----:B------:R-:W-:Y:S01]  /*4980*/  UMOV UR4, 0x400 ;  /* 0x0000040000047882 */ /* 0x000fe20000000000 */
[----:B------:R-:W-:Y:S01]  /*4990*/  UMOV UR6, URZ ;  /* 0x000000ff00067c82 */ /* 0x000fe20008000000 */
[----:B------:R-:W-:-:S12]  /*49a0*/  ULEA UR37, UR37, UR4, 0x18 ;  /* 0x0000000425257291 */ /* 0x000fd8000f8ec0ff */
.L_x_100:
[----:B------:R-:W-:Y:S02]  /*49b0*/  LEA R0, R3, UR37, 0x3 ;  /* 0x0000002503007c11 */ /* 0x000fe4000f8e18ff */
[----:B------:R-:W-:-:S03]  /*49c0*/  SHF.L.U32 R5, R8, 0x1f, RZ ;  /* 0x0000001f08057819 */ /* 0x000fc600000006ff */
[----:B------:R-:W-:Y:S01]  /*49d0*/  VIADD R4, R0, 0x3e0 ;  /* 0x000003e000047836 */ /* 0x000fe20000000000 */
[----:B------:R-:W1:Y:S02]  /*49e0*/  SYNCS.PHASECHK.TRANS64.TRYWAIT P0, [R0+URZ+0x3d0], R5 ;  /* 0x0003d005000075a7 */ /* 0x000e6400080011ff */
[----:B-1----:R-:W-:Y:S05]  /*49f0*/  @!P0 BRA `(.L_x_97) ;  /* 0x0000006400308947 */ /* 0x002fea0003800000 */
.L_x_278:
[----:B------:R-:W-:Y:S01]  /*4a00*/  ULEA UR5, UR6, UR37, 0x3 ;  /* 0x0000002506057291 */ /* 0x000fe2000f8e18ff */
[----:B------:R-:W-:Y:S01]  /*4a10*/  PRMT R4, RZ, 0x654, R4 ;  /* 0x00000654ff047816 */ /* 0x000fe20000000004 */
[----:B-1----:R-:W-:Y:S01]  /*4a20*/  @!P2 IMAD.MOV.U32 R5, RZ, RZ, 0x10 ;  /* 0x00000010ff05a424 */ /* 0x002fe200078e00ff */
[----:B------:R-:W-:Y:S01]  /*4a30*/  SHF.L.U32 R7, R12, 0x1f, RZ ;  /* 0x0000001f0c077819 */ /* 0x000fe200000006ff */
[----:B------:R-:W-:Y:S01]  /*4a40*/  UIADD3 UR4, UPT, UPT, UR5, 0x370, URZ ;  /* 0x0000037005047890 */ /* 0x000fe2000fffe0ff */
[----:B------:R1:W-:Y:S05]  /*4a50*/  SYNCS.ARRIVE.TRANS64.RED.A1T0 RZ, [R4+URZ], RZ ;  /* 0x000000ff04ff79a7 */ /* 0x0003ea00081004ff */
[----:B------:R-:W-:Y:S01]  /*4a60*/  IMAD.U32 R13, RZ, RZ, UR4 ;  /* 0x00000004ff0d7e24 */ /* 0x000fe2000f8e00ff */
[----:B------:R-:W2:Y:S04]  /*4a70*/  SYNCS.PHASECHK.TRANS64.TRYWAIT P0, [UR5+0x380], R7 ;  /* 0x00038007ff0075a7 */ /* 0x000ea80008001105 */
[----:B------:R-:W-:Y:S01]  /*4a80*/  PRMT R13, R10, 0x654, R13 ;  /* 0x000006540a0d7816 */ /* 0x000fe2000000000d */
[----:B-12---:R-:W-:Y:S06]  /*4a90*/  @!P0 BRA `(.L_x_98) ;  /* 0x00000064001c8947 */ /* 0x006fec0003800000 */
.L_x_280:
[----:B------:R-:W-:Y:S01]  /*4aa0*/  ULEA UR4, UR6, UR37, 0x4 ;  /* 0x0000002506047291 */ /* 0x000fe2000f8e20ff */
[----:B------:R-:W-:Y:S01]  /*4ab0*/  SEL R2, R13, R2, !P2 ;  /* 0x000000020d027207 */ /* 0x000fe20005000000 */
[----:B------:R-:W-:Y:S01]  /*4ac0*/  UIADD3 UR5, UPT, UPT, UR5, 0x370, URZ ;  /* 0x0000037005057890 */ /* 0x000fe2000fffe0ff */
[----:B-1----:R-:W-:Y:S01]  /*4ad0*/  LEA R0, R11, UR37, 0x3 ;  /* 0x000000250b007c11 */ /* 0x002fe2000f8e18ff */
[----:B------:R-:W-:Y:S01]  /*4ae0*/  UIADD3 UR4, UPT, UPT, UR4, 0x400, URZ ;  /* 0x0000040004047890 */ /* 0x000fe2000fffe0ff */
[----:B------:R1:W-:Y:S01]  /*4af0*/  @!P2 SYNCS.ARRIVE.TRANS64.RED RZ, [R2+URZ], R5 ;  /* 0x0000000502ffa9a7 */ /* 0x0003e200080004ff */
[----:B------:R-:W-:Y:S01]  /*4b00*/  UIADD3 UR6, UPT, UPT, UR6, 0x1, URZ ;  /* 0x0000000106067890 */ /* 0x000fe2000fffe0ff */
[----:B------:R-:W-:-:S03]  /*4b10*/  VIADD R3, R3, 0x1 ;  /* 0x0000000103037836 */ /* 0x000fc60000000000 */
[----:B------:R-:W-:Y:S02]  /*4b20*/  UISETP.NE.AND UP0, UPT, UR6, 0x2, UPT ;  /* 0x000000020600788c */ /* 0x000fe4000bf05270 */
[----:B------:R-:W-:Y:S01]  /*4b30*/  ISETP.NE.AND P0, PT, R3, 0x2, PT ;  /* 0x000000020300780c */ /* 0x000fe20003f05270 */
[----:B------:R-:W-:Y:S06]  /*4b40*/  UGETNEXTWORKID.BROADCAST [UR4], [UR5] ;  /* 0x00000000040073ca */ /* 0x000fec0008000100 */
[----:B------:R-:W-:Y:S02]  /*4b50*/  USEL UR4, URZ, 0x1, UP0 ;  /* 0x00000001ff047887 */ /* 0x000fe40008000000 */
[----:B------:R-:W-:-:S04]  /*4b60*/  USEL UR6, UR6, URZ, UP0 ;  /* 0x000000ff06067287 */ /* 0x000fc80008000000 */
[----:B------:R-:W-:Y:S02]  /*4b70*/  LOP3.LUT R12, R12, UR4, RZ, 0x3c, !PT ;  /* 0x000000040c0c7c12 */ /* 0x000fe4000f8e3cff */
[----:B-1----:R-:W-:-:S04]  /*4b80*/  SHF.L.U32 R5, R9, 0x1f, RZ ;  /* 0x0000001f09057819 */ /* 0x002fc800000006ff */
[----:B------:R-:W1:Y:S02]  /*4b90*/  SYNCS.PHASECHK.TRANS64.TRYWAIT P1, [R0+URZ+0x370], R5 ;  /* 0x00037005000075a7 */ /* 0x000e6400080211ff */
[----:B-1----:R-:W-:Y:S05]  /*4ba0*/  @!P1 BRA `(.L_x_99) ;  /* 0x0000006000f09947 */ /* 0x002fea0003800000 */
.L_x_281:
[----:B------:R-:W-:Y:S01]  /*4bb0*/  LEA R4, R11, UR37, 0x4 ;  /* 0x000000250b047c11 */ /* 0x000fe2000f8e20ff */
[----:B-1----:R-:W-:Y:S01]  /*4bc0*/  VIADD R0, R0, 0x380 ;  /* 0x0000038000007836 */ /* 0x002fe20000000000 */
[----:B------:R-:W-:Y:S01]  /*4bd0*/  SEL R3, R3, RZ, P0 ;  /* 0x000000ff03037207 */ /* 0x000fe20000000000 */
[----:B------:R-:W-:-:S03]  /*4be0*/  VIADD R11, R11, 0x1 ;  /* 0x000000010b0b7836 */ /* 0x000fc60000000000 */
[----:B------:R-:W1:Y:S01]  /*4bf0*/  LDS.128 R4, [R4+0x400] ;  /* 0x0004000004047984 */ /* 0x000e620000000c00 */
[----:B------:R-:W-:Y:S02]  /*4c00*/  PRMT R0, RZ, 0x654, R0 ;  /* 0x00000654ff007816 */ /* 0x000fe40000000000 */
[C---:B------:R-:W-:Y:S01]  /*4c10*/  ISETP.NE.AND P1, PT, R11.reuse, 0x2, PT ;  /* 0x000000020b00780c */ /* 0x040fe20003f25270 */
[----:B------:R-:W-:Y:S01]  /*4c20*/  @!PT LDS RZ, [RZ] ;  /* 0x00000000fffff984 */ /* 0x000fe20000000800 */
[----:B------:R-:W-:Y:S01]  /*4c30*/  @!PT LDS RZ, [RZ] ;  /* 0x00000000fffff984 */ /* 0x000fe20000000800 */
[----:B------:R-:W-:Y:S01]  /*4c40*/  @!PT LDS RZ, [RZ] ;  /* 0x00000000fffff984 */ /* 0x000fe20000000800 */
[----:B------:R-:W-:Y:S01]  /*4c50*/  @!PT LDS RZ, [RZ] ;  /* 0x00000000fffff984 */ /* 0x000fe20000000800 */
[----:B------:R2:W-:Y:S06]  /*4c60*/  MEMBAR.ALL.CTA ;  /* 0x0000000000007992 */ /* 0x0005ec0000008000 */
[----:B--2---:R-:W2:Y:S01]  /*4c70*/  FENCE.VIEW.ASYNC.S ;  /* 0x00000000000073c6 */ /* 0x004ea20000000000 */
[----:B------:R-:W-:Y:S01]  /*4c80*/  SEL R11, R11, RZ, P1 ;  /* 0x000000ff0b0b7207 */ /* 0x000fe20000800000 */
[----:B--2---:R2:W-:Y:S01]  /*4c90*/  SYNCS.ARRIVE.TRANS64.RED.A1T0 RZ, [R0+URZ], RZ ;  /* 0x000000ff00ff79a7 */ /* 0x0045e200081004ff */
[----:B-1----:R-:W-:-:S02]  /*4ca0*/  LOP3.LUT P3, RZ, R6, 0x1, RZ, 0xc0, !PT ;  /* 0x0000000106ff7812 */ /* 0x002fc4000786c0ff */
[----:B------:R-:W-:-:S04]  /*4cb0*/  SEL R5, RZ, 0x1, P0 ;  /* 0x00000001ff057807 */ /* 0x000fc80000000000 */
[----:B------:R-:W-:Y:S02]  /*4cc0*/  LOP3.LUT R8, R8, R5, RZ, 0x3c, !PT ;  /* 0x0000000508087212 */ /* 0x000fe400078e3cff */
[----:B--2---:R-:W-:-:S04]  /*4cd0*/  SEL R0, RZ, 0x1, P1 ;  /* 0x00000001ff007807 */ /* 0x004fc80000800000 */
[----:B------:R-:W-:Y:S01]  /*4ce0*/  LOP3.LUT R9, R9, R0, RZ, 0x3c, !PT ;  /* 0x0000000009097212 */ /* 0x000fe200078e3cff */
[----:B------:R-:W-:Y:S06]  /*4cf0*/  @P3 BRA `(.L_x_100) ;  /* 0xfffffffc002c3947 */ /* 0x000fec000383ffff */
[----:B------:R-:W-:Y:S01]  /*4d00*/  ULEA UR5, UR6, UR37, 0x3 ;  /* 0x0000002506057291 */ /* 0x000fe2000f8e18ff */
[----:B------:R-:W-:-:S08]  /*4d10*/  SHF.L.U32 R3, R12, 0x1f, RZ ;  /* 0x0000001f0c037819 */ /* 0x000fd000000006ff */
[----:B------:R-:W1:Y:S02]  /*4d20*/  SYNCS.PHASECHK.TRANS64 P0, [UR5+0x380], R3 ;  /* 0x00038003ff0075a7 */ /* 0x000e640008001005 */
[----:B-1----:R-:W-:Y:S05]  /*4d30*/  @P0 BRA `(.L_x_101) ;  /* 0x0000000000080947 */ /* 0x002fea0003800000 */
[----:B------:R-:W1:Y:S02]  /*4d40*/  SYNCS.PHASECHK.TRANS64.TRYWAIT P0, [UR5+0x380], R3 ;  /* 0x00038003ff0075a7 */ /* 0x000e640008001105 */
[----:B-1----:R-:W-:Y:S05]  /*4d50*/  @!P0 BRA `(.L_x_102) ;  /* 0x0000006000988947 */ /* 0x002fea0003800000 */
.L_x_101:
[----:B------:R-:W-:-:S04]  /*4d60*/  UIADD3 UR4, UPT, UPT, UR6, 0x1, URZ ;  /* 0x0000000106047890 */ /* 0x000fc8000fffe0ff */
[----:B------:R-:W-:-:S04]  /*4d70*/  UISETP.NE.AND UP0, UPT, UR4, 0x2, UPT ;  /* 0x000000020400788c */ /* 0x000fc8000bf05270 */
[----:B------:R-:W-:Y:S02]  /*4d80*/  USEL UR7, URZ, 0x1, UP0 ;  /* 0x00000001ff077887 */ /* 0x000fe40008000000 */
[----:B------:R-:W-:-:S04]  /*4d90*/  USEL UR4, UR4, URZ, UP0 ;  /* 0x000000ff04047287 */ /* 0x000fc80008000000 */
[----:B------:R-:W-:Y:S01]  /*4da0*/  ULEA UR4, UR4, UR37, 0x3 ;  /* 0x0000002504047291 */ /* 0x000fe2000f8e18ff */
[----:B-1----:R-:W-:-:S04]  /*4db0*/  LOP3.LUT R3, R12, UR7, RZ, 0x3c, !PT ;  /* 0x000000070c037c12 */ /* 0x002fc8000f8e3cff */
[----:B------:R-:W-:-:S04]  /*4dc0*/  SHF.L.U32 R0, R3, 0x1f, RZ ;  /* 0x0000001f03007819 */ /* 0x000fc800000006ff */
[----:B------:R-:W1:Y:S02]  /*4dd0*/  SYNCS.PHASECHK.TRANS64 P0, [UR4+0x380], R0 ;  /* 0x00038000ff0075a7 */ /* 0x000e640008001004 */
[----:B-1----:R-:W-:Y:S05]  /*4de0*/  @P0 EXIT ;  /* 0x000000000000094d */ /* 0x002fea0003800000 */
[----:B------:R-:W-:Y:S02]  /*4df0*/  SHF.L.U32 R3, R3, 0x1f, RZ ;  /* 0x0000001f03037819 */ /* 0x000fe400000006ff */
[----:B------:R-:W-:-:S07]  /*4e00*/  MOV R0, UR4 ;  /* 0x0000000400007c02 */ /* 0x000fce0008000f00 */
.L_x_103:
[----:B-1----:R1:W2:Y:S02]  /*4e10*/  SYNCS.PHASECHK.TRANS64.TRYWAIT P0, [R0+URZ+0x380], R3 ;  /* 0x00038003000075a7 */ /* 0x0022a400080011ff */
[----:B--2---:R-:W-:Y:S05]  /*4e20*/  @!P0 NANOSLEEP.SYNCS 0x989680 ;  /* 0x009896800000895d */ /* 0x004fea0003900000 */
[----:B------:R-:W2:Y:S02]  /*4e30*/  @!P0 SYNCS.PHASECHK.TRANS64 P0, [R0+URZ+0x380], R3 ;  /* 0x00038003000085a7 */ /* 0x000ea400080010ff */
[----:B--2---:R-:W-:Y:S05]  /*4e40*/  @P0 EXIT ;  /* 0x000000000000094d */ /* 0x004fea0003800000 */
[----:B------:R-:W-:Y:S05]  /*4e50*/  BRA `(.L_x_103) ;  /* 0xfffffffc00ec7947 */ /* 0x000fea000383ffff */
.L_x_96:
[----:B------:R-:W-:Y:S05]  /*4e60*/  BRA.U UP4, `(.L_x_104) ;  /* 0x0000001104847547 */ /* 0x000fea000b800000 */
[----:B------:R-:W-:Y:S01]  /*4e70*/  UMOV UR6, 0x40 ;  /* 0x0000004000067882 */ /* 0x000fe20000000000 */
[----:B------:R-:W-:Y:S01]  /*4e80*/  NOP ;  /* 0x0000000000007918 */ /* 0x000fe20000000000 */
[----:B------:R-:W-:Y:S01]  /*4e90*/  ULEA UR6, UR37, UR6, 0x18 ;  /* 0x0000000625067291 */ /* 0x000fe2000f8ec0ff */
[----:B------:R-:W-:Y:S02]  /*4ea0*/  UMOV UR7, 0x400 ;  /* 0x0000040000077882 */ /* 0x000fe40000000000 */
[----:B------:R-:W-:-:S06]  /*4eb0*/  ULEA UR37, UR37, UR7, 0x18 ;  /* 0x0000000725257291 */ /* 0x000fcc000f8ec0ff */
[----:B------:R-:W1:Y:S02]  /*4ec0*/  LDS.U8 R2, [UR6+0x1c] ;  /* 0x00001c06ff027984 */ /* 0x000e640008000000 */
[----:B-1----:R-:W-:-:S13]  /*4ed0*/  ISETP.NE.AND P0, PT, R2, RZ, PT ;  /* 0x000000ff0200720c */ /* 0x002fda0003f05270 */
[----:B------:R-:W-:Y:S05]  /*4ee0*/  @P0 BRA `(.L_x_105) ;  /* 0x0000000400080947 */ /* 0x000fea0003800000 */
[----:B------:R-:W-:Y:S02]  /*4ef0*/  UISETP.NE.U32.AND UP0, UPT, UR5, 0x1, UPT ;  /* 0x000000010500788c */ /* 0x000fe4000bf05070 */
[----:B------:R-:W-:-:S07]  /*4f00*/  UIADD3 UR8, UPT, UPT, UR6, 0x8, URZ ;  /* 0x0000000806087890 */ /* 0x000fce000fffe0ff */
[----:B------:R-:W-:Y:S05]  /*4f10*/  BRA.U !UP0, `(.L_x_106) ;  /* 0x00000001089c7547 */ /* 0x000fea000b800000 */
[----:B------:R-:W-:Y:S01]  /*4f20*/  ELECT P0, URZ, PT ;  /* 0x0000000000ff782f */ /* 0x000fe20003800000 */
[----:B------:R-:W-:-:S12]  /*4f30*/  BSSY B0, `(.L_x_106) ;  /* 0x0000025000007945 */ /* 0x000fd80003800000 */
[----:B------:R-:W-:Y:S05]  /*4f40*/  @!P0 BRA `(.L_x_107) ;  /* 0x00000000008c8947 */ /* 0x000fea0003800000 */
[----:B------:R-:W-:-:S05]  /*4f50*/  UMOV UR7, 0x10 ;  /* 0x0000001000077882 */ /* 0x000fca0000000000 */
[----:B------:R-:W-:Y:S04]  /*4f60*/  DEPBAR.LE SB1, 0x36 ;  /* 0x00009d800000791a */ /* 0x000fe80000000000 */
[----:B------:R-:W1:Y:S02]  /*4f70*/  UTCATOMSWS.2CTA.FIND_AND_SET.ALIGN UP1, UR7, UR7 ;  /* 0x00000007000775e3 */ /* 0x000e640008220800 */
[----:B-1----:R-:W-:Y:S01]  /*4f80*/  MOV R11, UR7 ;  /* 0x00000007000b7c02 */ /* 0x002fe20008000f00 */
[----:B------:R-:W-:Y:S06]  /*4f90*/  BRA.U UP1, `(.L_x_108) ;  /* 0x0000000101187547 */ /* 0x000fec000b800000 */
.L_x_109:
[----:B------:R-:W-:Y:S05]  /*4fa0*/  NANOSLEEP 0x64 ;  /* 0x000000640000795d */ /* 0x000fea0003800000 */
[----:B------:R-:W-:-:S05]  /*4fb0*/  UMOV UR7, 0x10 ;  /* 0x0000001000077882 */ /* 0x000fca0000000000 */
[----:B------:R-:W-:Y:S04]  /*4fc0*/  DEPBAR.LE SB1, 0x36 ;  /* 0x00009d800000791a */ /* 0x000fe80000000000 */
[----:B------:R-:W1:Y:S02]  /*4fd0*/  UTCATOMSWS.2CTA.FIND_AND_SET.ALIGN UP1, UR7, UR7 ;  /* 0x00000007000775e3 */ /* 0x000e640008220800 */
[----:B-1----:R-:W-:Y:S01]  /*4fe0*/  MOV R11, UR7 ;  /* 0x00000007000b7c02 */ /* 0x002fe20008000f00 */
[----:B------:R-:W-:Y:S05]  /*4ff0*/  BRA.U !UP1, `(.L_x_109) ;  /* 0xfffffffd09e87547 */ /* 0x000fea000b83ffff */
.L_x_108:
[----:B------:R-:W1:Y:S01]  /*5000*/  LDS R5, [UR6+0x10] ;  /* 0x00001006ff057984 */ /* 0x000e620008000800 */
[----:B------:R-:W-:Y:S01]  /*5010*/  IMAD.U32 R3, RZ, RZ, UR37 ;  /* 0x00000025ff037e24 */ /* 0x000fe2000f8e00ff */
[----:B------:R-:W-:-:S03]  /*5020*/  MOV R2, UR4 ;  /* 0x0000000400027c02 */ /* 0x000fc60008000f00 */
[----:B------:R-:W-:Y:S01]  /*5030*/  VIADD R3, R3, 0x420 ;  /* 0x0000042003037836 */ /* 0x000fe20000000000 */
[----:B-1----:R-:W-:-:S04]  /*5040*/  SHF.L.U32 R5, R5, 0x1f, RZ ;  /* 0x0000001f05057819 */ /* 0x002fc800000006ff */
[----:B------:R-:W1:Y:S02]  /*5050*/  SYNCS.PHASECHK.TRANS64.TRYWAIT P0, [UR6+0x8], R5 ;  /* 0x00000805ff0075a7 */ /* 0x000e640008001106 */
[----:B-1----:R-:W-:Y:S05]  /*5060*/  @P0 BRA `(.L_x_110) ;  /* 0x0000000000080947 */ /* 0x002fea0003800000 */
[----:B------:R-:W1:Y:S02]  /*5070*/  SYNCS.PHASECHK.TRANS64.TRYWAIT P0, [UR6+0x8], R5 ;  /* 0x00000805ff0075a7 */ /* 0x000e640008001106 */
[----:B-1----:R-:W-:Y:S05]  /*5080*/  @!P0 BRA `(.L_x_111) ;  /* 0x0000005c00e48947 */ /* 0x002fea0003800000 */
.L_x_110:
[----:B-1----:R-:W-:Y:S01]  /*5090*/  HFMA2 R4, -RZ, RZ, 0, 5.9604644775390625e-08 ;  /* 0x00000001ff047431 */ /* 0x002fe200000001ff */
[----:B------:R-:W-:Y:S01]  /*50a0*/  UPRMT UR7, UR4, 0x654, UR8 ;  /* 0x0000065404077896 */ /* 0x000fe20008000008 */
[----:B------:R-:W-:Y:S01]  /*50b0*/  IMAD.MOV.U32 R6, RZ, RZ, 0xffff ;  /* 0x0000ffffff067424 */ /* 0x000fe200078e00ff */
[----:B------:R-:W-:Y:S01]  /*50c0*/  PRMT R2, R2, 0x654, R3 ;  /* 0x0000065402027816 */ /* 0x000fe20000000003 */
[----:B------:R-:W-:Y:S02]  /*50d0*/  IMAD.MOV.U32 R5, RZ, RZ, 0x4 ;  /* 0x00000004ff057424 */ /* 0x000fe400078e00ff */
[----:B------:R-:W-:Y:S01]  /*50e0*/  IMAD.SHL.U32 R9, R11, 0x20, RZ ;  /* 0x000000200b097824 */ /* 0x000fe200078e00ff */
[----:B------:R-:W-:Y:S02]  /*50f0*/  MOV R3, UR7 ;  /* 0x0000000700037c02 */ /* 0x000fe40008000f00 */
[-C--:B------:R-:W-:Y:S01]  /*5100*/  SHF.L.U32 R7, R6, R11.reuse, RZ ;  /* 0x0000000b06077219 */ /* 0x080fe200000006ff */
[----:B------:R1:W-:Y:S01]  /*5110*/  SYNCS.ARRIVE.TRANS64.RED RZ, [UR7], R5 ;  /* 0x00000005ffff79a7 */ /* 0x0003e20008000407 */
[----:B------:R-:W-:Y:S01]  /*5120*/  SHF.L.U32 R6, R4, R11, RZ ;  /* 0x0000000b04067219 */ /* 0x000fe200000006ff */
[----:B------:R1:W-:Y:S04]  /*5130*/  STS [UR37+0x420], R9 ;  /* 0x00042009ff007988 */ /* 0x0003e80008000825 */
[----:B------:R1:W-:Y:S04]  /*5140*/  STAS [R2.64], R11 ;  /* 0x0000000b02007dbd */ /* 0x0003e8000c0008ff */
[----:B------:R1:W-:Y:S04]  /*5150*/  ATOMS.OR RZ, [UR6+0x14], R7 ;  /* 0x00001407ffff798c */ /* 0x0003e8000b000006 */
[----:B------:R1:W-:Y:S04]  /*5160*/  ATOMS.OR RZ, [UR6+0x18], R6 ;  /* 0x00001806ffff798c */ /* 0x0003e8000b000006 */
[----:B------:R1:W-:Y:S02]  /*5170*/  ATOMS.XOR RZ, [UR6+0x10], R4 ;  /* 0x00001004ffff798c */ /* 0x0003e4000b800006 */
.L_x_107:
[----:B------:R-:W-:Y:S05]  /*5180*/  BSYNC B0 ;  /* 0x0000000000007941 */ /* 0x000fea0003800000 */
.L_x_106:
[----:B------:R-:W-:Y:S05]  /*5190*/  BRA.U UP0, `(.L_x_112) ;  /* 0x00000001006c7547 */ /* 0x000fea000b800000 */
[----:B------:R-:W-:-:S03]  /*51a0*/  UMOV UR7, 0xffffffff ;  /* 0xffffffff00077882 */ /* 0x000fc60000000000 */
[----:B------:R-:W-:Y:S05]  /*51b0*/  BRA.DIV UR7, `(.L_x_113) ;  /* 0x0000005e07b07947 */ /* 0x000fea000b800000 */
[----:B------:R-:W-:-:S13]  /*51c0*/  ELECT P6, URZ, PT ;  /* 0x0000000000ff782f */ /* 0x000fda00038c0000 */
.L_x_285:
[----:B------:R-:W-:Y:S05]  /*51d0*/  @!P6 BRA `(.L_x_112) ;  /* 0x00000000005ce947 */ /* 0x000fea0003800000 */
[----:B-1----:R-:W1:Y:S02]  /*51e0*/  LDS R3, [UR6+0x10] ;  /* 0x00001006ff037984 */ /* 0x002e640008000800 */
[----:B-1----:R-:W-:-:S04]  /*51f0*/  SHF.L.U32 R3, R3, 0x1f, RZ ;  /* 0x0000001f03037819 */ /* 0x002fc800000006ff */
[----:B------:R-:W1:Y:S02]  /*5200*/  SYNCS.PHASECHK.TRANS64.TRYWAIT P0, [UR6+0x8], R3 ;  /* 0x00000803ff0075a7 */ /* 0x000e640008001106 */
[----:B-1----:R-:W-:Y:S05]  /*5210*/  @P0 BRA `(.L_x_114) ;  /* 0x0000000000080947 */ /* 0x002fea0003800000 */
[----:B------:R-:W1:Y:S02]  /*5220*/  SYNCS.PHASECHK.TRANS64.TRYWAIT P0, [UR6+0x8], R3 ;  /* 0x00000803ff0075a7 */ /* 0x000e640008001106 */
[----:B-1----:R-:W-:Y:S05]  /*5230*/  @!P0 BRA `(.L_x_115) ;  /* 0x0000005c00b08947 */ /* 0x002fea0003800000 */
.L_x_114:
[----:B------:R-:W2:Y:S01]  /*5240*/  LDS R5, [UR37+0x420] ;  /* 0x00042025ff057984 */ /* 0x000ea20008000800 */
[----:B-1----:R-:W-:Y:S02]  /*5250*/  HFMA2 R2, -RZ, RZ, 0, 5.9604644775390625e-08 ;  /* 0x00000001ff027431 */ /* 0x002fe400000001ff */
[----:B------:R-:W-:Y:S01]  /*5260*/  IMAD.MOV.U32 R3, RZ, RZ, 0xffff ;  /* 0x0000ffffff037424 */ /* 0x000fe200078e00ff */
[----:B------:R-:W-:Y:S01]  /*5270*/  UPRMT UR7, UR4, 0x654, UR8 ;  /* 0x0000065404077896 */ /* 0x000fe20008000008 */
[----:B--2---:R-:W-:-:S03]  /*5280*/  IMAD.SHL.U32 R4, R5, 0x20, RZ ;  /* 0x0000002005047824 */ /* 0x004fc600078e00ff */
[-C--:B------:R-:W-:Y:S02]  /*5290*/  SHF.L.U32 R3, R3, R5.reuse, RZ ;  /* 0x0000000503037219 */ /* 0x080fe400000006ff */
[----:B------:R-:W-:Y:S01]  /*52a0*/  SHF.L.U32 R5, R2, R5, RZ ;  /* 0x0000000502057219 */ /* 0x000fe200000006ff */
[----:B------:R2:W-:Y:S04]  /*52b0*/  STS [UR37+0x420], R4 ;  /* 0x00042004ff007988 */ /* 0x0005e80008000825 */
[----:B------:R2:W-:Y:S04]  /*52c0*/  ATOMS.OR RZ, [UR6+0x14], R3 ;  /* 0x00001403ffff798c */ /* 0x0005e8000b000006 */
[----:B------:R2:W-:Y:S01]  /*52d0*/  ATOMS.OR RZ, [UR6+0x18], R5 ;  /* 0x00001805ffff798c */ /* 0x0005e2000b000006 */
[----:B------:R-:W-:Y:S03]  /*52e0*/  SYNCS.ARRIVE.TRANS64.RED.A1T0 RZ, [UR7], RZ ;  /* 0x000000ffffff79a7 */ /* 0x000fe60008100407 */
[----:B------:R2:W-:Y:S01]  /*52f0*/  ATOMS.XOR RZ, [UR6+0x10], R2 ;  /* 0x00001002ffff798c */ /* 0x0005e2000b800006 */
[----:B------:R-:W-:Y:S05]  /*5300*/  BRA `(.L_x_112) ;  /* 0x0000000000107947 */ /* 0x000fea0003800000 */
.L_x_105:
[----:B------:R-:W-:-:S05]  /*5310*/  MOV R2, 0xffffffff ;  /* 0xffffffff00027802 */ /* 0x000fca0000000f00 */
[----:B------:R1:W-:Y:S02]  /*5320*/  STS [UR37+0x420], R2 ;  /* 0x00042002ff007988 */ /* 0x0003e40008000825 */
[----:B-1----:R-:W-:Y:S02]  /*5330*/  MOV R2, 0x5350 ;  /* 0x0000535000027802 */ /* 0x002fe40000000f00 */
[----:B-----5:R-:W-:Y:S05]  /*5340*/  CALL.REL.NOINC `($__internal_1_$__cuda_sm10x_tcgen05_guardrail_trap_phase_invalid_during_alloc) ;  /* 0x0000006000f87944 */ /* 0x020fea0003c00000 */
.L_x_112:
[----:B------:R-:W-:Y:S05]  /*5350*/  WARPSYNC.ALL ;  /* 0x0000000000007948 */ /* 0x000fea0003800000 */
[----:B------:R-:W3:Y:S01]  /*5360*/  S2UR UR8, SR_CgaCtaId ;  /* 0x00000000000879c3 */ /* 0x000ee20000008800 */
[----:B------:R-:W-:Y:S01]  /*5370*/  UMOV UR6, 0x400 ;  /* 0x0000040000067882 */ /* 0x000fe20000000000 */
[----:B------:R-:W-:-:S06]  /*5380*/  NOP ;  /* 0x0000000000007918 */ /* 0x000fcc0000000000 */
[----:B------:R-:W-:Y:S06]  /*5390*/  BAR.ARV 0x6, 0xa0 ;  /* 0x0182800000007b1d */ /* 0x000fec0000002000 */
[----:B------:R-:W-:Y:S01]  /*53a0*/  LOP3.LUT R0, R0, 0xffff, RZ, 0xc0, !PT ;  /* 0x0000ffff00007812 */ /* 0x000fe200078ec0ff */
[----:B-1----:R-:W-:Y:S01]  /*53b0*/  IMAD.MOV.U32 R9, RZ, RZ, 0x1 ;  /* 0x00000001ff097424 */ /* 0x002fe200078e00ff */
[----:B------:R-:W-:Y:S01]  /*53c0*/  LOP3.LUT R8, R8, 0xffff, RZ, 0xc0, !PT ;  /* 0x0000ffff08087812 */ /* 0x000fe200078ec0ff */
[----:B------:R-:W-:Y:S01]  /*53d0*/  UMOV UR22, URZ ;  /* 0x000000ff00167c82 */ /* 0x000fe20008000000 */
[----:B------:R-:W-:Y:S01]  /*53e0*/  R2UR UR12, R0 ;  /* 0x00000000000c72ca */ /* 0x000fe200000e0000 */
[----:B------:R-:W-:Y:S01]  /*53f0*/  UMOV UR21, URZ ;  /* 0x000000ff00157c82 */ /* 0x000fe20008000000 */
[----:B------:R-:W-:Y:S01]  /*5400*/  R2UR UR13, R8 ;  /* 0x00000000080d72ca */ /* 0x000fe200000e0000 */
[----:B------:R-:W-:Y:S01]  /*5410*/  IMAD.MOV.U32 R8, RZ, RZ, RZ ;  /* 0x000000ffff087224 */ /* 0x000fe200078e00ff */
[----:B------:R-:W-:-:S02]  /*5420*/  UISETP.NE.AND UP2, UPT, UR5, URZ, UPT ;  /* 0x000000ff0500728c */ /* 0x000fc4000bf45270 */
[----:B---3--:R-:W-:Y:S01]  /*5430*/  ULEA UR8, UR8, UR6, 0x18 ;  /* 0x0000000608087291 */ /* 0x008fe2000f8ec0ff */
[----:B------:R-:W1:Y:S03]  /*5440*/  LDCU UR6, c[0x0][0x38c] ;  /* 0x00007180ff0677ac */ /* 0x000e660008000800 */
[----:B------:R-:W-:Y:S02]  /*5450*/  UIADD3 UR14, UPT, UPT, UR8, 0x4600, URZ ;  /* 0x00004600080e7890 */ /* 0x000fe4000fffe0ff */
[----:B------:R-:W-:-:S03]  /*5460*/  UIADD3 UR15, UPT, UPT, UR8, 0x1e600, URZ ;  /* 0x0001e600080f7890 */ /* 0x000fc6000fffe0ff */
[----:B--2---:R-:W2:Y:S01]  /*5470*/  LDS R2, [UR8+0x420] ;  /* 0x00042008ff027984 */ /* 0x004ea20008000800 */
[----:B------:R-:W-:Y:S02]  /*5480*/  USHF.R.U32.HI UR14, URZ, 0x4, UR14 ;  /* 0x00000004ff0e7899 */ /* 0x000fe4000801160e */
[----:B------:R-:W-:Y:S02]  /*5490*/  USHF.R.U32.HI UR15, URZ, 0x4, UR15 ;  /* 0x00000004ff0f7899 */ /* 0x000fe4000801160f */
[----:B------:R-:W-:Y:S02]  /*54a0*/  ULOP3.LUT UR14, UR14, 0x3fff, URZ, 0xc0, !UPT ;  /* 0x00003fff0e0e7892 */ /* 0x000fe4000f8ec0ff */
[----:B------:R-:W-:Y:S02]  /*54b0*/  ULOP3.LUT UR15, UR15, 0x3fff, URZ, 0xc0, !UPT ;  /* 0x00003fff0f0f7892 */ /* 0x000fe4000f8ec0ff */
[----:B------:R-:W-:Y:S02]  /*54c0*/  ULOP3.LUT UR14, UR14, 0x10000, URZ, 0xfc, !UPT ;  /* 0x000100000e0e7892 */ /* 0x000fe4000f8efcff */
[----:B-1----:R-:W-:-:S02]  /*54d0*/  UIADD3 UR6, UPT, UPT, UR6, 0x1f, URZ ;  /* 0x0000001f06067890 */ /* 0x002fc4000fffe0ff */
[----:B------:R-:W-:Y:S02]  /*54e0*/  ULOP3.LUT UR15, UR15, 0x10000, URZ, 0xfc, !UPT ;  /* 0x000100000f0f7892 */ /* 0x000fe4000f8efcff */
[----:B------:R-:W-:Y:S01]  /*54f0*/  USHF.R.S32.HI UR7, URZ, 0x1f, UR6 ;  /* 0x0000001fff077899 */ /* 0x000fe20008011406 */
[----:B------:R-:W-:Y:S01]  /*5500*/  UMOV UR20, URZ ;  /* 0x000000ff00147c82 */ /* 0x000fe20008000000 */
[----:B------:R-:W-:Y:S02]  /*5510*/  UMOV UR26, 0x0 ;  /* 0x00000000001a7882 */ /* 0x000fe40000000000 */
[----:B------:R-:W-:Y:S01]  /*5520*/  ULEA.HI UR7, UR7, UR6, URZ, 0x5 ;  /* 0x0000000607077291 */ /* 0x000fe2000f8f28ff */
[----:B------:R-:W-:-:S03]  /*5530*/  UMOV UR27, 0x82004a0 ;  /* 0x082004a0001b7882 */ /* 0x000fc60000000000 */
[----:B------:R-:W-:-:S04]  /*5540*/  USHF.R.S32.HI UR7, URZ, 0x5, UR7 ;  /* 0x00000005ff077899 */ /* 0x000fc80008011407 */
[----:B------:R-:W-:-:S04]  /*5550*/  UISETP.LT.AND UP0, UPT, UR7, 0x1, UPT ;  /* 0x000000010700788c */ /* 0x000fc8000bf01270 */
[----:B------:R-:W-:Y:S01]  /*5560*/  USEL UR23, UR7, 0x1, !UP0 ;  /* 0x0000000107177887 */ /* 0x000fe2000c000000 */
[----:B--2---:R-:W-:Y:S02]  /*5570*/  R2UR UR24, R2 ;  /* 0x00000000021872ca */ /* 0x004fe400000e0000 */
[----:B------:R-:W-:-:S13]  /*5580*/  CS2R R2, SRZ ;  /* 0x0000000000027805 */ /* 0x000fda000001ff00 */
.L_x_123:
[C---:B------:R-:W-:Y:S02]  /*5590*/  LEA R0, R8.reuse, UR8, 0x3 ;  /* 0x0000000808007c11 */ /* 0x040fe4000f8e18ff */
[----:B------:R-:W-:Y:S02]  /*55a0*/  SHF.L.U32 R5, R3, 0x1f, RZ ;  /* 0x0000001f03057819 */ /* 0x000fe400000006ff */
[----:B------:R-:W-:Y:S02]  /*55b0*/  LEA R4, R8, UR8, 0x4 ;  /* 0x0000000808047c11 */ /* 0x000fe4000f8e20ff */
[----:B------:R-:W1:Y:S02]  /*55c0*/  SYNCS.PHASECHK.TRANS64.TRYWAIT P0, [R0+URZ+0x370], R5 ;  /* 0x00037005000075a7 */ /* 0x000e6400080011ff */
[----:B-1-34-:R-:W-:Y:S05]  /*55d0*/  @!P0 BRA `(.L_x_116) ;  /* 0x0000005800e08947 */ /* 0x01afea0003800000 */
.L_x_286:
[----:B-1----:R-:W1:Y:S01]  /*55e0*/  LDS.128 R4, [R4+0x400] ;  /* 0x0004000004047984 */ /* 0x002e620000000c00 */
[----:B------:R-:W-:Y:S02]  /*55f0*/  VIADD R0, R0, 0x380 ;  /* 0x0000038000007836 */ /* 0x000fe40000000000 */
[----:B------:R-:W-:Y:S01]  /*5600*/  VIADD R8, R8, 0x1 ;  /* 0x0000000108087836 */ /* 0x000fe20000000000 */
[----:B------:R-:W-:Y:S01]  /*5610*/  @!PT LDS RZ, [RZ] ;  /* 0x00000000fffff984 */ /* 0x000fe20000000800 */
[----:B------:R-:W-:Y:S01]  /*5620*/  @!PT LDS RZ, [RZ] ;  /* 0x00000000fffff984 */ /* 0x000fe20000000800 */
[----:B------:R-:W-:Y:S01]  /*5630*/  @!PT LDS RZ, [RZ] ;  /* 0x00000000fffff984 */ /* 0x000fe20000000800 */
[----:B------:R-:W-:Y:S01]  /*5640*/  @!PT LDS RZ, [RZ] ;  /* 0x00000000fffff984 */ /* 0x000fe20000000800 */
[----:B------:R2:W-:Y:S06]  /*5650*/  MEMBAR.ALL.CTA ;  /* 0x0000000000007992 */ /* 0x0005ec0000008000 */
[----:B--2---:R-:W2:Y:S01]  /*5660*/  FENCE.VIEW.ASYNC.S ;  /* 0x00000000000073c6 */ /* 0x004ea20000000000 */
[----:B------:R-:W-:-:S04]  /*5670*/  PRMT R0, RZ, 0x654, R0 ;  /* 0x00000654ff007816 */ /* 0x000fc80000000000 */
[----:B--2---:R2:W-:Y:S01]  /*5680*/  SYNCS.ARRIVE.TRANS64.RED.A1T0 RZ, [R0+URZ], RZ ;  /* 0x000000ff00ff79a7 */ /* 0x0045e200081004ff */
[----:B-1----:R-:W-:Y:S01]  /*5690*/  LOP3.LUT P1, RZ, R6, 0x1, RZ, 0xc0, !PT ;  /* 0x0000000106ff7812 */ /* 0x002fe2000782c0ff */
[----:B--2---:R-:W-:-:S12]  /*56a0*/  BRA.U UP2, `(.L_x_117) ;  /* 0x0000000102cc7547 */ /* 0x004fd8000b800000 */
[----:B------:R-:W1:Y:S01]  /*56b0*/  LDCU UR6, c[0x0][0x38c] ;  /* 0x00007180ff0677ac */ /* 0x000e620008000800 */
[----:B------:R-:W-:Y:S02]  /*56c0*/  PLOP3.LUT P2, PT, PT, PT, PT, 0x80, 0x8 ;  /* 0x000000000008781c */ /* 0x000fe40003f4f070 */
[----:B------:R-:W-:Y:S01]  /*56d0*/  SHF.L.U32 R5, R9, 0x1f, RZ ;  /* 0x0000001f09057819 */ /* 0x000fe200000006ff */
[----:B------:R-:W-:Y:S02]  /*56e0*/  ULEA UR11, UR22, UR8, 0x3 ;  /* 0x00000008160b7291 */ /* 0x000fe4000f8e18ff */
[----:B-1----:R-:W-:-:S06]  /*56f0*/  UISETP.GE.AND UP0, UPT, UR6, 0x1, UPT ;  /* 0x000000010600788c */ /* 0x002fcc000bf06270 */
[----:B------:R-:W-:-:S05]  /*5700*/  PLOP3.LUT P0, PT, PT, PT, UP0, 0x80, 0x8 ;  /* 0x000000000008781c */ /* 0x000fca0003f0f008 */
[----:B------:R-:W-:-:S08]  /*5710*/  @UP0 ULEA UR6, UR21, UR8, 0x3 ;  /* 0x0000000815060291 */ /* 0x000fd0000f8e18ff */
[----:B------:R-:W-:-:S04]  /*5720*/  @P0 SHF.L.U32 R0, R2, 0x1f, RZ ;  /* 0x0000001f02000819 */ /* 0x000fc800000006ff */
[----:B------:R1:W2:Y:S01]  /*5730*/  @P0 SYNCS.PHASECHK.TRANS64.TRYWAIT P2, [UR6], R0 ;  /* 0x00000000ff0005a7 */ /* 0x0002a20008041106 */
[----:B------:R-:W3:Y:S02]  /*5740*/  SYNCS.PHASECHK.TRANS64.TRYWAIT P0, [UR11+0x3b0], R5 ;  /* 0x0003b005ff0075a7 */ /* 0x000ee4000800110b */
[----:B-123--:R-:W-:Y:S05]  /*5750*/  @!P0 BRA `(.L_x_118) ;  /* 0x0000005800948947 */ /* 0x00efea0003800000 */
.L_x_288:
[----:B------:R-:W-:Y:S01]  /*5760*/  UMOV UR19, UR20 ;  /* 0x0000001400137c82 */ /* 0x000fe20008000000 */
[----:B------:R-:W-:Y:S05]  /*5770*/  BRA.U !UP0, `(.L_x_119) ;  /* 0x0000000108887547 */ /* 0x000fea000b800000 */
[----:B------:R-:W-:Y:S02]  /*5780*/  UIADD3 UR19, UPT, UPT, UR23, UR20, URZ ;  /* 0x0000001417137290 */ /* 0x000fe4000fffe0ff */
[----:B------:R-:W-:Y:S02]  /*5790*/  ULEA UR10, UR22, UR24, 0x6 ;  /* 0x00000018160a7291 */ /* 0x000fe4000f8e30ff */
[----:B------:R-:W-:Y:S01]  /*57a0*/  UPLOP3.LUT UP3, UPT, UPT, UPT, UPT, 0x40, 0x4 ;  /* 0x000000000004789c */ /* 0x000fe20003f6e870 */
[----:B------:R-:W-:Y:S01]  /*57b0*/  UMOV UR18, UR7 ;  /* 0x0000000700127c82 */ /* 0x000fe20008000000 */
[----:B------:R-:W-:-:S09]  /*57c0*/  UMOV UR17, UR21 ;  /* 0x0000001500117c82 */ /* 0x000fd20008000000 */
.L_x_122:
[----:B--2---:R-:W-:Y:S01]  /*57d0*/  ULEA UR9, UR17, UR8, 0x3 ;  /* 0x0000000811097291 */ /* 0x004fe2000f8e18ff */
[----:B---3--:R-:W-:Y:S11]  /*57e0*/  @P2 BRA `(.L_x_120) ;  /* 0x00000000000c2947 */ /* 0x008ff60003800000 */
[----:B-1----:R-:W-:Y:S04]  /*57f0*/  SHF.L.U32 R5, R2, 0x1f, RZ ;  /* 0x0000001f02057819 */ /* 0x002fe800000006ff */
[----:B------:R-:W1:Y:S02]  /*5800*/  SYNCS.PHASECHK.TRANS64.TRYWAIT P0, [UR9], R5 ;  /* 0x00000005ff0075a7 */ /* 0x000e640008001109 */
[----:B-1----:R-:W-:Y:S05]  /*5810*/  @!P0 BRA `(.L_x_121) ;  /* 0x00000058007c8947 */ /* 0x002fea0003800000 */
.L_x_120:
[----:B------:R-:W-:Y:S01]  /*5820*/  UISETP.NE.AND UP0, UPT, UR18, 0x1, UPT ;  /* 0x000000011200788c */ /* 0x000fe2000bf05270 */
[----:B------:R-:W-:Y:S01]  /*5830*/  PLOP3.LUT P2, PT, PT, PT, PT, 0x80, 0x8 ;  /* 0x000000000008781c */ /* 0x000fe20003f4f070 */
[----:B------:R-:W-:Y:S02]  /*5840*/  UIADD3 UR21, UPT, UPT, UR17, 0x1, URZ ;  /* 0x0000000111157890 */ /* 0x000fe4000fffe0ff */
[----:B------:R-:W-:Y:S02]  /*5850*/  ULEA UR28, UR17, UR15, 0x7 ;  /* 0x0000000f111c7291 */ /* 0x000fe4000f8e38ff */
[----:B------:R-:W-:Y:S01]  /*5860*/  UISETP.NE.AND UP1, UPT, UR21, 0x34, UPT ;  /* 0x000000341500788c */ /* 0x000fe2000bf25270 */
[----:B------:R-:W-:Y:S01]  /*5870*/  PLOP3.LUT P0, PT, PT, PT, UP0, 0x80, 0x8 ;  /* 0x000000000008781c */ /* 0x000fe20003f0f008 */
[----:B------:R-:W-:Y:S02]  /*5880*/  ULEA UR30, UR17, UR14, 0x7 ;  /* 0x0000000e111e7291 */ /* 0x000fe4000f8e38ff */
[----:B------:R-:W-:Y:S02]  /*5890*/  USEL UR16, URZ, 0x1, UP1 ;  /* 0x00000001ff107887 */ /* 0x000fe40008800000 */
[----:B------:R-:W-:Y:S02]  /*58a0*/  USEL UR21, UR21, URZ, UP1 ;  /* 0x000000ff15157287 */ /* 0x000fe40008800000 */
[----:B------:R-:W-:Y:S02]  /*58b0*/  UIADD3 UR9, UPT, UPT, UR9, 0x1a0, URZ ;  /* 0x000001a009097890 */ /* 0x000fe4000fffe0ff */
[----:B------:R-:W-:Y:S01]  /*58c0*/  @UP0 ULEA UR6, UR21, UR8, 0x3 ;  /* 0x0000000815060291 */ /* 0x000fe2000f8e18ff */
[----:B------:R-:W-:Y:S01]  /*58d0*/  LOP3.LUT R2, R2, UR16, RZ, 0x3c, !PT ;  /* 0x0000001002027c12 */ /* 0x000fe2000f8e3cff */
[----:B------:R-:W-:Y:S01]  /*58e0*/  UMOV UR29, 0xc0004010 ;  /* 0xc0004010001d7882 */ /* 0x000fe20000000000 */
[----:B------:R-:W-:Y:S01]  /*58f0*/  UMOV UR31, 0xc0004010 ;  /* 0xc0004010001f7882 */ /* 0x000fe20000000000 */
[----:B------:R-:W-:Y:S01]  /*5900*/  UIADD3 UR20, UPT, UPT, UR20, 0x1, URZ ;  /* 0x0000000114147890 */ /* 0x000fe2000fffe0ff */
[----:B-1----:R-:W-:Y:S01]  /*5910*/  @P0 SHF.L.U32 R0, R2, 0x1f, RZ ;  /* 0x0000001f02000819 */ /* 0x002fe200000006ff */
[----:B------:R-:W-:Y:S02]  /*5920*/  UIADD3 UR18, UPT, UPT, UR18, -0x1, URZ ;  /* 0xffffffff12127890 */ /* 0x000fe4000fffe0ff */
[----:B------:R-:W-:Y:S01]  /*5930*/  UISETP.NE.AND UP0, UPT, UR20, UR19, UPT ;  /* 0x000000131400728c */ /* 0x000fe2000bf05270 */
[----:B------:R2:W3:Y:S01]  /*5940*/  @P0 SYNCS.PHASECHK.TRANS64.TRYWAIT P2, [UR6], R0 ;  /* 0x00000000ff0005a7 */ /* 0x0004e20008041106 */
[----:B------:R2:W-:Y:S01]  /*5950*/  UTCIMMA.2CTA gdesc[UR30], gdesc[UR28], tmem[UR10], tmem[UR26], idesc[UR27], UP3 ;  /* 0x00ff1a1c1e0075ea */ /* 0x0005e20009a0010a */
[----:B------:R-:W-:Y:S01]  /*5960*/  UPLOP3.LUT UP3, UPT, UPT, UPT, UPT, 0x80, 0x8 ;  /* 0x000000000008789c */ /* 0x000fe20003f6f070 */
[----:B------:R2:W-:Y:S01]  /*5970*/  UTCBAR.2CTA.MULTICAST [UR9], URZ, UR13 ;  /* 0x000000ff090073e9 */ /* 0x0005e2000820080d */
[----:B------:R-:W-:Y:S04]  /*5980*/  UMOV UR17, UR21 ;  /* 0x0000001500117c82 */ /* 0x000fe80008000000 */
[----:B------:R-:W-:Y:S05]  /*5990*/  BRA.U UP0, `(.L_x_122) ;  /* 0xfffffffd008c7547 */ /* 0x000fea000b83ffff */
.L_x_119:
[----:B------:R-:W-:Y:S01]  /*59a0*/  UIADD3 UR11, UPT, UPT, UR11, 0x390, URZ ;  /* 0x000003900b0b7890 */ /* 0x000fe2000fffe0ff */
[----:B------:R-:W-:-:S08]  /*59b0*/  UMOV UR20, UR19 ;  /* 0x0000001300147c82 */ /* 0x000fd00008000000 */
[----:B------:R4:W-:Y:S01]  /*59c0*/  UTCBAR.2CTA.MULTICAST [UR11], URZ, UR12 ;  /* 0x000000ff0b0073e9 */ /* 0x0009e2000820080c */
[----:B------:R-:W-:Y:S02]  /*59d0*/  NOP ;  /* 0x0000000000007918 */ /* 0x000fe40000000000 */
.L_x_117:
[----:B------:R-:W-:Y:S01]  /*59e0*/  UIADD3 UR22, UPT, UPT, UR22, 0x1, URZ ;  /* 0x0000000116167890 */ /* 0x000fe2000fffe0ff */
[----:B------:R-:W-:-:S03]  /*59f0*/  ISETP.NE.AND P0, PT, R8, 0x2, PT ;  /* 0x000000020800780c */ /* 0x000fc60003f05270 */
[----:B------:R-:W-:Y:S01]  /*5a00*/  UISETP.NE.AND UP0, UPT, UR22, 0x4, UPT ;  /* 0x000000041600788c */ /* 0x000fe2000bf05270 */
[----:B-12---:R-:W-:Y:S02]  /*5a10*/  SEL R0, RZ, 0x1, P0 ;  /* 0x00000001ff007807 */ /* 0x006fe40000000000 */
[----:B------:R-:W-:Y:S01]  /*5a20*/  SEL R8, R8, RZ, P0 ;  /* 0x000000ff08087207 */ /* 0x000fe20000000000 */
[----:B------:R-:W-:Y:S01]  /*5a30*/  USEL UR6, URZ, 0x1, UP0 ;  /* 0x00000001ff067887 */ /* 0x000fe20008000000 */
[----:B------:R-:W-:Y:S01]  /*5a40*/  LOP3.LUT R3, R3, R0, RZ, 0x3c, !PT ;  /* 0x0000000003037212 */ /* 0x000fe200078e3cff */
[----:B------:R-:W-:-:S04]  /*5a50*/  USEL UR22, UR22, URZ, UP0 ;  /* 0x000000ff16167287 */ /* 0x000fc80008000000 */
[----:B------:R-:W-:Y:S01]  /*5a60*/  LOP3.LUT R9, R9, UR6, RZ, 0x3c, !PT ;  /* 0x0000000609097c12 */ /* 0x000fe2000f8e3cff */
[----:B------:R-:W-:Y:S07]  /*5a70*/  @P1 BRA `(.L_x_123) ;  /* 0xfffffff800c41947 */ /* 0x000fee000383ffff */
[----:B------:R-:W1:Y:S01]  /*5a80*/  S2UR UR6, SR_CgaCtaId ;  /* 0x00000000000679c3 */ /* 0x000e620000008800 */
[----:B------:R-:W-:Y:S01]  /*5a90*/  ELECT P0, URZ, PT ;  /* 0x0000000000ff782f */ /* 0x000fe20003800000 */
[----:B------:R-:W-:Y:S01]  /*5aa0*/  HFMA2 R0, -RZ, RZ, 0, 5.9604644775390625e-08 ;  /* 0x00000001ff007431 */ /* 0x000fe200000001ff */
[----:B------:R-:W-:-:S05]  /*5ab0*/  UMOV UR7, 0x40 ;  /* 0x0000004000077882 */ /* 0x000fca0000000000 */
[----:B------:R-:W-:Y:S01]  /*5ac0*/  UVIRTCOUNT.DEALLOC.SMPOOL 0x80 ;  /* 0x000000800000784c */ /* 0x000fe20000000000 */
[----:B------:R-:W-:Y:S02]  /*5ad0*/  UISETP.NE.AND UP0, UPT, UR5, URZ, UPT ;  /* 0x000000ff0500728c */ /* 0x000fe4000bf05270 */
[----:B-1----:R-:W-:-:S09]  /*5ae0*/  ULEA UR6, UR6, UR7, 0x18 ;  /* 0x0000000706067291 */ /* 0x002fd2000f8ec0ff */
[----:B------:R1:W-:Y:S01]  /*5af0*/  @P0 STS.U8 [UR6+0x1c], R0 ;  /* 0x00001c00ff000988 */ /* 0x0003e20008000006 */
[----:B------:R-:W-:Y:S05]  /*5b00*/  BRA.U UP0, `(.L_x_124) ;  /* 0x0000000100a07547 */ /* 0x000fea000b800000 */
[----:B------:R-:W-:Y:S01]  /*5b10*/  UIADD3 UR5, UPT, UPT, UR8, 0x3b0, URZ ;  /* 0x000003b008057890 */ /* 0x000fe2000fffe0ff */
[----:B------:R-:W-:-:S03]  /*5b20*/  SHF.L.U32 R3, R9, 0x1f, RZ ;  /* 0x0000001f09037819 */ /* 0x000fc600000006ff */
[----:B------:R-:W-:-:S09]  /*5b30*/  ULEA UR7, UR22, UR5, 0x3 ;  /* 0x0000000516077291 */ /* 0x000fd2000f8e18ff */
[----:B------:R-:W2:Y:S02]  /*5b40*/  SYNCS.PHASECHK.TRANS64.TRYWAIT P0, [UR7], R3 ;  /* 0x00000003ff0075a7 */ /* 0x000ea40008001107 */
[----:B--2---:R-:W-:Y:S05]  /*5b50*/  @!P0 BRA `(.L_x_125) ;  /* 0x0000005400c48947 */ /* 0x004fea0003800000 */
.L_x_291:
        /* <DEDUP_REMOVED lines=9> */
.L_x_293:
        /* <DEDUP_REMOVED lines=9> */
.L_x_295:
[----:B------:R-:W-:-:S04]  /*5c80*/  UIADD3 UR9, UPT, UPT, UR9, 0x1, URZ ;  /* 0x0000000109097890 */ /* 0x000fc8000fffe0ff */
[----:B------:R-:W-:-:S04]  /*5c90*/  UISETP.NE.AND UP1, UPT, UR9, 0x4, UPT ;  /* 0x000000040900788c */ /* 0x000fc8000bf25270 */
[----:B------:R-:W-:Y:S02]  /*5ca0*/  USEL UR7, URZ, 0x1, UP1 ;  /* 0x00000001ff077887 */ /* 0x000fe40008800000 */
[----:B------:R-:W-:-:S04]  /*5cb0*/  USEL UR9, UR9, URZ, UP1 ;  /* 0x000000ff09097287 */ /* 0x000fc80008800000 */
[----:B------:R-:W-:Y:S01]  /*5cc0*/  ULEA UR9, UR9, UR5, 0x3 ;  /* 0x0000000509097291 */ /* 0x000fe2000f8e18ff */
[----:B-1----:R-:W-:-:S04]  /*5cd0*/  LOP3.LUT R3, R2, UR7, RZ, 0x3c, !PT ;  /* 0x0000000702037c12 */ /* 0x002fc8000f8e3cff */
[----:B------:R-:W-:Y:S01]  /*5ce0*/  SHF.L.U32 R3, R3, 0x1f, RZ ;  /* 0x0000001f03037819 */ /* 0x000fe200000006ff */
[----:B------:R-:W-:-:S04]  /*5cf0*/  IMAD.U32 R0, RZ, RZ, UR9 ;  /* 0x00000009ff007e24 */ /* 0x000fc8000f8e00ff */
[----:B------:R1:W2:Y:S03]  /*5d00*/  SYNCS.PHASECHK.TRANS64.TRYWAIT P0, [R0+URZ], R3 ;  /* 0x00000003000075a7 */ /* 0x0002a600080011ff */
[----:B--2---:R-:W-:Y:S05]  /*5d10*/  @!P0 NANOSLEEP.SYNCS 0x989680 ;  /* 0x009896800000895d */ /* 0x004fea0003900000 */
[----:B------:R-:W2:Y:S02]  /*5d20*/  @!P0 SYNCS.PHASECHK.TRANS64 P0, [R0+URZ], R3 ;  /* 0x00000003000085a7 */ /* 0x000ea400080010ff */
[----:B--2---:R-:W-:Y:S05]  /*5d30*/  @P0 BRA `(.L_x_128) ;  /* 0x0000000000200947 */ /* 0x004fea0003800000 */
.L_x_129:
[----:B--2---:R2:W1:Y:S02]  /*5d40*/  SYNCS.PHASECHK.TRANS64.TRYWAIT P0, [R0+URZ], R3 ;  /* 0x00000003000075a7 */ /* 0x00446400080011ff */
[----:B-1----:R-:W-:Y:S05]  /*5d50*/  @!P0 NANOSLEEP.SYNCS 0x989680 ;  /* 0x009896800000895d */ /* 0x002fea0003900000 */
[----:B------:R-:W1:Y:S02]  /*5d60*/  @!P0 SYNCS.PHASECHK.TRANS64 P0, [R0+URZ], R3 ;  /* 0x00000003000085a7 */ /* 0x000e6400080010ff */
[----:B-1----:R-:W-:Y:S05]  /*5d70*/  @!P0 BRA `(.L_x_129) ;  /* 0xfffffffc00f08947 */ /* 0x002fea000383ffff */
[----:B------:R-:W-:Y:S05]  /*5d80*/  BRA `(.L_x_128) ;  /* 0x00000000000c7947 */ /* 0x000fea0003800000 */
.L_x_124:
[----:B------:R-:W-:-:S04]  /*5d90*/  UIADD3 UR5, UPT, UPT, UR8, 0x3f0, URZ ;  /* 0x000003f008057890 */ /* 0x000fc8000fffe0ff */
[----:B------:R-:W-:-:S09]  /*5da0*/  UPRMT UR5, UR4, 0x654, UR5 ;  /* 0x0000065404057896 */ /* 0x000fd20008000005 */
[----:B------:R-:W-:Y:S03]  /*5db0*/  SYNCS.ARRIVE.TRANS64.RED.A1T0 RZ, [UR5], RZ ;  /* 0x000000ffffff79a7 */ /* 0x000fe60008100405 */
.L_x_128:
[----:B-12---:R-:W-:Y:S01]  /*5dc0*/  SHF.L.U32 R3, RZ, 0x1f, RZ ;  /* 0x0000001fff037819 */ /* 0x006fe200000006ff */
[----:B------:R-:W-:Y:S01]  /*5dd0*/  UIADD3 UR5, UPT, UPT, UR8, 0x3f0, URZ ;  /* 0x000003f008057890 */ /* 0x000fe2000fffe0ff */
[----:B------:R-:W-:Y:S02]  /*5de0*/  PLOP3.LUT P0, PT, PT, PT, UP0, 0x80, 0x8 ;  /* 0x000000000008781c */ /* 0x000fe40003f0f008 */
[----:B------:R-:W1:Y:S02]  /*5df0*/  SYNCS.PHASECHK.TRANS64.TRYWAIT P1, [UR8+0x3f0], R3 ;  /* 0x0003f003ff0075a7 */ /* 0x000e640008021108 */
[----:B-1----:R-:W-:Y:S09]  /*5e00*/  @!P1 BRA `(.L_x_130) ;  /* 0x0000005400609947 */ /* 0x002ff20003800000 */
.L_x_297:
[----:B------:R-:W-:Y:S01]  /*5e10*/  @!UP0 UPRMT UR5, UR4, 0x654, UR5 ;  /* 0x0000065404058896 */ /* 0x000fe20008000005 */
[----:B------:R-:W-:Y:S02]  /*5e20*/  UMOV UR8, 0xffff ;  /* 0x0000ffff00087882 */ /* 0x000fe40000000000 */
[----:B------:R-:W-:-:S06]  /*5e30*/  UMOV UR4, 0x1 ;  /* 0x0000000100047882 */ /* 0x000fcc0000000000 */
[----:B------:R-:W-:Y:S01]  /*5e40*/  @!P0 SYNCS.ARRIVE.TRANS64.RED.A1T0 RZ, [UR5], RZ ;  /* 0x000000ffffff89a7 */ /* 0x000fe20008100405 */
[----:B------:R-:W-:Y:S01]  /*5e50*/  NOP ;  /* 0x0000000000007918 */ /* 0x000fe20000000000 */
[----:B-1----:R-:W1:Y:S01]  /*5e60*/  LDS R0, [UR6+0x14] ;  /* 0x00001406ff007984 */ /* 0x002e620008000800 */
[----:B------:R-:W-:-:S04]  /*5e70*/  ULOP3.LUT UR5, UR24, 0xffff, URZ, 0xc0, !UPT ;  /* 0x0000ffff18057892 */ /* 0x000fc8000f8ec0ff */
[----:B------:R-:W-:-:S04]  /*5e80*/  USHF.R.U32.HI UR5, URZ, 0x5, UR5 ;  /* 0x00000005ff057899 */ /* 0x000fc80008011605 */
[----:B------:R-:W-:Y:S02]  /*5e90*/  USHF.L.U32 UR8, UR8, UR5, URZ ;  /* 0x0000000508087299 */ /* 0x000fe400080006ff */
[----:B------:R-:W-:-:S04]  /*5ea0*/  USHF.L.U32 UR4, UR4, UR5, URZ ;  /* 0x0000000504047299 */ /* 0x000fc800080006ff */
[----:B-1----:R-:W-:-:S04]  /*5eb0*/  LOP3.LUT R0, R0, UR8, RZ, 0xc0, !PT ;  /* 0x0000000800007c12 */ /* 0x002fc8000f8ec0ff */
[----:B------:R-:W-:-:S13]  /*5ec0*/  ISETP.NE.AND P0, PT, R0, UR8, PT ;  /* 0x0000000800007c0c */ /* 0x000fda000bf05270 */
[----:B------:R-:W-:Y:S05]  /*5ed0*/  @P0 BRA `(.L_x_131) ;  /* 0x0000000000580947 */ /* 0x000fea0003800000 */
[----:B------:R-:W1:Y:S02]  /*5ee0*/  LDS R0, [UR6+0x18] ;  /* 0x00001806ff007984 */ /* 0x000e640008000800 */
[----:B-1----:R-:W-:-:S04]  /*5ef0*/  LOP3.LUT R0, R0, UR4, RZ, 0xc0, !PT ;  /* 0x0000000400007c12 */ /* 0x002fc8000f8ec0ff */
[----:B------:R-:W-:-:S13]  /*5f00*/  ISETP.NE.AND P0, PT, R0, UR4, PT ;  /* 0x0000000400007c0c */ /* 0x000fda000bf05270 */
[----:B------:R-:W-:Y:S05]  /*5f10*/  @P0 BRA `(.L_x_132) ;  /* 0x00000000003c0947 */ /* 0x000fea0003800000 */
[----:B------:R-:W1:Y:S01]  /*5f20*/  S2R R2, SR_LANEID ;  /* 0x0000000000027919 */ /* 0x000e620000000000 */
[----:B------:R-:W-:Y:S01]  /*5f30*/  ULOP3.LUT UR8, URZ, UR8, URZ, 0x33, !UPT ;  /* 0x00000008ff087292 */ /* 0x000fe2000f8e33ff */
[----:B------:R-:W-:Y:S01]  /*5f40*/  LOP3.LUT R4, RZ, UR4, RZ, 0x33, !PT ;  /* 0x00000004ff047c12 */ /* 0x000fe2000f8e33ff */
[----:B------:R-:W-:Y:S02]  /*5f50*/  VOTEU.ANY UR7, UPT, PT ;  /* 0x0000000000077886 */ /* 0x000fe400038e0100 */
[----:B------:R-:W-:Y:S01]  /*5f60*/  UFLO.U32 UR7, UR7 ;  /* 0x00000007000772bd */ /* 0x000fe200080e0000 */
[----:B------:R-:W2:Y:S01]  /*5f70*/  REDUX UR4, R4 ;  /* 0x00000000040473c4 */ /* 0x000ea20000000000 */
[----:B------:R-:W-:-:S06]  /*5f80*/  IMAD.U32 R0, RZ, RZ, UR8 ;  /* 0x00000008ff007e24 */ /* 0x000fcc000f8e00ff */
[----:B------:R1:W-:Y:S01]  /*5f90*/  UTCATOMSWS.AND URZ, UR8 ;  /* 0x0000000800ff79e3 */ /* 0x0003e20008000000 */
[----:B------:R-:W3:Y:S01]  /*5fa0*/  REDUX UR5, R0 ;  /* 0x00000000000573c4 */ /* 0x000ee20000000000 */
[----:B-1----:R-:W-:Y:S01]  /*5fb0*/  ISETP.EQ.U32.AND P0, PT, R2, UR7, PT ;  /* 0x0000000702007c0c */ /* 0x002fe2000bf02070 */
[----:B--2---:R-:W-:Y:S01]  /*5fc0*/  IMAD.U32 R2, RZ, RZ, UR4 ;  /* 0x00000004ff027e24 */ /* 0x004fe2000f8e00ff */
[----:B---3--:R-:W-:-:S11]  /*5fd0*/  MOV R3, UR5 ;  /* 0x0000000500037c02 */ /* 0x008fd60008000f00 */
[----:B------:R1:W-:Y:S04]  /*5fe0*/  @P0 ATOMS.AND RZ, [UR6+0x14], R3 ;  /* 0x00001403ffff098c */ /* 0x0003e8000a800006 */
[----:B------:R1:W-:Y:S01]  /*5ff0*/  @P0 ATOMS.AND RZ, [UR6+0x18], R2 ;  /* 0x00001802ffff098c */ /* 0x0003e2000a800006 */
[----:B------:R-:W-:Y:S05]  /*6000*/  BRA `(.L_x_133) ;  /* 0x0000000000147947 */ /* 0x000fea0003800000 */
.L_x_132:
[----:B------:R-:W-:Y:S02]  /*6010*/  MOV R2, 0x6030 ;  /* 0x0000603000027802 */ /* 0x000fe40000000f00 */
[----:B---345:R-:W-:Y:S05]  /*6020*/  CALL.REL.NOINC `($__internal_0_$__cuda_sm10x_tcgen05_guardrail_trap_col_being_dealloced_not_returned_by_alloc) ;  /* 0x0000005400b47944 */ /* 0x038fea0003c00000 */
[----:B------:R-:W-:Y:S05]  /*6030*/  BRA `(.L_x_133) ;  /* 0x0000000000087947 */ /* 0x000fea0003800000 */
.L_x_131:
[----:B------:R-:W-:Y:S02]  /*6040*/  MOV R2, 0x6060 ;  /* 0x0000606000027802 */ /* 0x000fe40000000f00 */
[----:B---345:R-:W-:Y:S05]  /*6050*/  CALL.REL.NOINC `($__internal_2_$__cuda_sm10x_tcgen05_guardrail_trap_unallocated_columns_being_dealloced) ;  /* 0x0000005400c07944 */ /* 0x038fea0003c00000 */
.L_x_133:
[----:B------:R-:W-:Y:S01]  /*6060*/  NOP ;  /* 0x0000000000007918 */ /* 0x000fe20000000000 */
[----:B----4-:R-:W-:Y:S05]  /*6070*/  EXIT ;  /* 0x000000000000794d */ /* 0x010fea0003800000 */
.L_x_104:
[----:B------:R-:W-:-:S09]  /*6080*/  UISETP.NE.OR UP5, UPT, UR10, 0x3, !UP5 ;  /* 0x000000030a00788c */ /* 0x000fd2000efa5670 */
[----:B------:R-:W-:Y:S05]  /*6090*/  BRA.U UP5, `(.L_x_134) ;  /* 0x0000000d05707547 */ /* 0x000fea000b800000 */
[----:B------:R-:W1:Y:S01]  /*60a0*/  LDC R0, c[0x0][0xb30] ;  /* 0x0002cc00ff007b82 */ /* 0x000e620000000800 */
[----:B------:R-:W2:Y:S01]  /*60b0*/  LDCU.64 UR8, c[0x0][0x888] ;  /* 0x00011100ff0877ac */ /* 0x000ea20008000a00 */
[----:B------:R-:W-:Y:S02]  /*60c0*/  HFMA2 R29, -RZ, RZ, 0, 0 ;  /* 0x00000000ff1d7431 */ /* 0x000fe400000001ff */
[----:B------:R-:W-:Y:S01]  /*60d0*/  IMAD.MOV.U32 R31, RZ, RZ, 0x1 ;  /* 0x00000001ff1f7424 */ /* 0x000fe200078e00ff */
[----:B------:R-:W-:Y:S01]  /*60e0*/  MOV R23, 0x1000 ;  /* 0x0000100000177802 */ /* 0x000fe20000000f00 */
[----:B------:R-:W3:Y:S01]  /*60f0*/  LDCU.64 UR4, c[0x0][0x890] ;  /* 0x00011200ff0477ac */ /* 0x000ee20008000a00 */
[----:B------:R-:W-:Y:S01]  /*6100*/  IMAD.MOV.U32 R30, RZ, RZ, RZ ;  /* 0x000000ffff1e7224 */ /* 0x000fe200078e00ff */
[----:B------:R-:W4:Y:S01]  /*6110*/  LDC R19, c[0x0][0x370] ;  /* 0x0000dc00ff137b82 */ /* 0x000f220000000800 */
[----:B------:R-:W-:Y:S01]  /*6120*/  UMOV UR7, 0x400 ;  /* 0x0000040000077882 */ /* 0x000fe20000000000 */
[----:B------:R-:W-:-:S02]  /*6130*/  UPLOP3.LUT UP1, UPT, UPT, UPT, UPT, 0x40, 0x4 ;  /* 0x000000000004789c */ /* 0x000fc40003f2e870 */
[----:B------:R-:W-:-:S04]  /*6140*/  ULEA UR7, UR37, UR7, 0x18 ;  /* 0x0000000725077291 */ /* 0x000fc8000f8ec0ff */
[----:B------:R-:W4:Y:S01]  /*6150*/  LDC R2, c[0x0][0xb0c] ;  /* 0x0002c300ff027b82 */ /* 0x000f220000000800 */
[----:B------:R-:W-:Y:S02]  /*6160*/  UIADD3 UR13, UPT, UPT, UR7, 0x348, URZ ;  /* 0x00000348070d7890 */ /* 0x000fe4000fffe0ff */
[----:B--2---:R-:W-:Y:S02]  /*6170*/  UISETP.NE.U32.AND UP3, UPT, UR8, URZ, UPT ;  /* 0x000000ff0800728c */ /* 0x004fe4000bf65070 */
[----:B------:R-:W-:Y:S02]  /*6180*/  UIADD3 UR25, UPT, UPT, UR7, 0x340, URZ ;  /* 0x0000034007197890 */ /* 0x000fe4000fffe0ff */
[----:B---3--:R-:W-:Y:S01]  /*6190*/  UISETP.NE.U32.AND UP4, UPT, UR4, URZ, UPT ;  /* 0x000000ff0400728c */ /* 0x008fe2000bf85070 */
[----:B------:R-:W2:Y:S01]  /*61a0*/  LDC R18, c[0x0][0xb20] ;  /* 0x0002c800ff127b82 */ /* 0x000ea20000000800 */
[----:B-1----:R-:W-:Y:S01]  /*61b0*/  ISETP.NE.AND P1, PT, R0, 0x1, PT ;  /* 0x000000010000780c */ /* 0x002fe20003f25270 */
[----:B------:R-:W-:-:S02]  /*61c0*/  UISETP.NE.AND.EX UP3, UPT, UR9, URZ, UPT, UP3 ;  /* 0x000000ff0900728c */ /* 0x000fc4000bf65330 */
[----:B------:R-:W-:Y:S02]  /*61d0*/  UPRMT UR13, UR37, 0x654, UR13 ;  /* 0x00000654250d7896 */ /* 0x000fe4000800000d */
[----:B------:R-:W-:Y:S02]  /*61e0*/  UISETP.NE.AND.EX UP4, UPT, UR5, URZ, UPT, UP4 ;  /* 0x000000ff0500728c */ /* 0x000fe4000bf85340 */
[----:B------:R-:W1:Y:S08]  /*61f0*/  LDC.64 R32, c[0x0][0x348] ;  /* 0x0000d200ff207b82 */ /* 0x000e700000000a00 */
[----:B------:R-:W3:Y:S08]  /*6200*/  LDC.64 R16, c[0x0][0xb10] ;  /* 0x0002c400ff107b82 */ /* 0x000ef00000000a00 */
[----:B------:R-:W1:Y:S08]  /*6210*/  LDC.64 R6, c[0x0][0xb18] ;  /* 0x0002c600ff067b82 */ /* 0x000e700000000a00 */
[----:B------:R-:W1:Y:S08]  /*6220*/  LDC.64 R4, c[0x0][0xb28] ;  /* 0x0002ca00ff047b82 */ /* 0x000e700000000a00 */
[----:B--2-4-:R-:W1:Y:S02]  /*6230*/  LDC R22, c[0x0][0x374] ;  /* 0x0000dd00ff167b82 */ /* 0x014e640000000800 */
.L_x_143:
[C---:B------:R-:W-:Y:S02]  /*6240*/  LEA R0, R30.reuse, UR7, 0x3 ;  /* 0x000000071e007c11 */ /* 0x040fe4000f8e18ff */
[----:B------:R-:W-:Y:S02]  /*6250*/  SHF.L.U32 R3, R29, 0x1f, RZ ;  /* 0x0000001f1d037819 */ /* 0x000fe400000006ff */
[----:B------:R-:W-:Y:S02]  /*6260*/  LEA R24, R30, UR7, 0x4 ;  /* 0x000000071e187c11 */ /* 0x000fe4000f8e20ff */
[----:B--2---:R-:W2:Y:S02]  /*6270*/  SYNCS.PHASECHK.TRANS64.TRYWAIT P0, [R0+URZ+0x370], R3 ;  /* 0x00037003000075a7 */ /* 0x004ea400080011ff */
[----:B--2---:R-:W-:Y:S05]  /*6280*/  @!P0 BRA `(.L_x_135) ;  /* 0x0000005000588947 */ /* 0x004fea0003800000 */
.L_x_298:
[----:B------:R-:W-:Y:S01]  /*6290*/  ISETP.GE.AND P0, PT, R40, 0x1, PT ;  /* 0x000000012800780c */ /* 0x000fe20003f06270 */
[----:B------:R-:W4:Y:S01]  /*62a0*/  LDS.128 R24, [R24+0x400] ;  /* 0x0004000018187984 */ /* 0x000f220000000c00 */
[----:B--2---:R-:W-:Y:S01]  /*62b0*/  VIADD R0, R0, 0x380 ;  /* 0x0000038000007836 */ /* 0x004fe20000000000 */
[----:B------:R-:W-:Y:S01]  /*62c0*/  @!PT LDS RZ, [RZ] ;  /* 0x00000000fffff984 */ /* 0x000fe20000000800 */
[----:B------:R-:W-:Y:S01]  /*62d0*/  @!PT LDS RZ, [RZ] ;  /* 0x00000000fffff984 */ /* 0x000fe20000000800 */
[----:B------:R-:W-:Y:S01]  /*62e0*/  @!PT LDS RZ, [RZ] ;  /* 0x00000000fffff984 */ /* 0x000fe20000000800 */
[----:B------:R-:W-:Y:S01]  /*62f0*/  @!PT LDS RZ, [RZ] ;  /* 0x00000000fffff984 */ /* 0x000fe20000000800 */
[----:B------:R2:W-:Y:S06]  /*6300*/  MEMBAR.ALL.CTA ;  /* 0x0000000000007992 */ /* 0x0005ec0000008000 */
[----:B--2---:R-:W2:Y:S01]  /*6310*/  FENCE.VIEW.ASYNC.S ;  /* 0x00000000000073c6 */ /* 0x004ea20000000000 */
[----:B------:R-:W-:Y:S04]  /*6320*/  PRMT R0, RZ, 0x654, R0 ;  /* 0x00000654ff007816 */ /* 0x000fe80000000000 */
[----:B--2---:R2:W-:Y:S01]  /*6330*/  SYNCS.ARRIVE.TRANS64.RED.A1T0 RZ, [R0+URZ], RZ ;  /* 0x000000ff00ff79a7 */ /* 0x0045e200081004ff */
[----:B----4-:R-:W-:Y:S11]  /*6340*/  LOP3.LUT P3, RZ, R26, 0x1, RZ, 0xc0, !PT ;  /* 0x000000011aff7812 */ /* 0x010ff6000786c0ff */
[----:B------:R-:W-:Y:S02]  /*6350*/  @!UPT UIADD3 URZ, UPT, UPT, URZ, URZ, URZ ;  /* 0x000000fffffff290 */ /* 0x000fe4000fffe0ff */
[----:B------:R-:W-:Y:S02]  /*6360*/  @P3 MOV R13, R24 ;  /* 0x00000018000d3202 */ /* 0x000fe40000000f00 */
[----:B------:R-:W-:Y:S01]  /*6370*/  @P3 LOP3.LUT R8, R25, 0xffff, RZ, 0xc0, !PT ;  /* 0x0000ffff19083812 */ /* 0x000fe200078ec0ff */
[----:B--2---:R-:W-:Y:S06]  /*6380*/  @!P0 BRA `(.L_x_136) ;  /* 0x0000000000a48947 */ /* 0x004fec0003800000 */
[----:B-1----:R-:W-:Y:S01]  /*6390*/  IMAD.HI.U32 R35, R22, R7, RZ ;  /* 0x0000000716237227 */ /* 0x002fe200078e00ff */
[----:B------:R-:W-:Y:S02]  /*63a0*/  ISETP.NE.AND P0, PT, R6, 0x1, PT ;  /* 0x000000010600780c */ /* 0x000fe40003f05270 */
[----:B------:R-:W-:Y:S01]  /*63b0*/  ISETP.NE.AND P2, PT, R40, 0x1, PT ;  /* 0x000000012800780c */ /* 0x000fe20003f45270 */
[----:B---3--:R-:W-:Y:S01]  /*63c0*/  IMAD.HI.U32 R34, R19, R16, RZ ;  /* 0x0000001013227227 */ /* 0x008fe200078e00ff */
[----:B------:R-:W-:Y:S02]  /*63d0*/  SHF.R.U32.HI R35, RZ, R18, R35 ;  /* 0x00000012ff237219 */ /* 0x000fe40000011623 */
[----:B------:R-:W-:Y:S01]  /*63e0*/  ISETP.NE.AND P4, PT, R2, 0x1, PT ;  /* 0x000000010200780c */ /* 0x000fe20003f85270 */
[----:B------:R-:W-:Y:S01]  /*63f0*/  IMAD.HI.U32 R36, R13, R16, RZ ;  /* 0x000000100d247227 */ /* 0x000fe200078e00ff */
[----:B------:R-:W-:Y:S02]  /*6400*/  SHF.R.U32.HI R34, RZ, R17, R34 ;  /* 0x00000011ff227219 */ /* 0x000fe40000011622 */
[----:B------:R-:W-:Y:S01]  /*6410*/  SEL R3, R22, R35, !P0 ;  /* 0x0000002316037207 */ /* 0x000fe20004000000 */
[C---:B------:R-:W-:Y:S01]  /*6420*/  IMAD.HI.U32 R35, R8.reuse, R7, RZ ;  /* 0x0000000708237227 */ /* 0x040fe200078e00ff */
[----:B------:R-:W-:Y:S02]  /*6430*/  SEL R11, R19, R34, !P4 ;  /* 0x00000022130b7207 */ /* 0x000fe40006000000 */
[----:B------:R-:W-:Y:S01]  /*6440*/  SHF.R.U32.HI R36, RZ, R17, R36 ;  /* 0x00000011ff247219 */ /* 0x000fe20000011624 */
[----:B------:R-:W-:Y:S01]  /*6450*/  IMAD.HI.U32 R38, R3, R4, RZ ;  /* 0x0000000403267227 */ /* 0x000fe200078e00ff */
[----:B------:R-:W-:Y:S03]  /*6460*/  SHF.R.U32.HI R35, RZ, R18, R35 ;  /* 0x00000012ff237219 */ /* 0x000fe60000011623 */
[----:B------:R-:W-:Y:S01]  /*6470*/  IMAD.HI.U32 R34, R11, R4, RZ ;  /* 0x000000040b227227 */ /* 0x000fe200078e00ff */
[----:B------:R-:W-:Y:S02]  /*6480*/  @P2 SHF.R.U32.HI R3, RZ, R5, R38 ;  /* 0x00000005ff032219 */ /* 0x000fe40000011626 */
[----:B------:R-:W-:Y:S02]  /*6490*/  SEL R9, R8, R35, !P0 ;  /* 0x0000002308097207 */ /* 0x000fe40004000000 */
[----:B------:R-:W-:Y:S01]  /*64a0*/  @P2 SHF.R.U32.HI R11, RZ, R5, R34 ;  /* 0x00000005ff0b2219 */ /* 0x000fe20000011622 */
[C---:B------:R-:W-:Y:S01]  /*64b0*/  IMAD R10, R40.reuse, R3, RZ ;  /* 0x00000003280a7224 */ /* 0x040fe200078e02ff */
[----:B------:R-:W-:Y:S01]  /*64c0*/  SEL R3, R13, R36, !P4 ;  /* 0x000000240d037207 */ /* 0x000fe20006000000 */
[C---:B------:R-:W-:Y:S03]  /*64d0*/  IMAD.HI.U32 R14, R9.reuse, R4, RZ ;  /* 0x00000004090e7227 */ /* 0x040fe600078e00ff */
[----:B------:R-:W-:Y:S01]  /*64e0*/  ISETP.GE.AND P0, PT, R9, R10, PT ;  /* 0x0000000a0900720c */ /* 0x000fe20003f06270 */
[C---:B------:R-:W-:Y:S01]  /*64f0*/  IMAD R12, R40.reuse, R11, RZ ;  /* 0x0000000b280c7224 */ /* 0x040fe200078e02ff */
[-C--:B------:R-:W-:Y:S04]  /*6500*/  SHF.R.U32.HI R14, RZ, R5.reuse, R14 ;  /* 0x00000005ff0e7219 */ /* 0x080fe8000001160e */
[----:B------:R-:W-:Y:S02]  /*6510*/  ISETP.GE.OR P0, PT, R3, R12, P0 ;  /* 0x0000000c0300720c */ /* 0x000fe40000706670 */
[----:B------:R-:W-:Y:S05]  /*6520*/  SEL R15, R9, R14, !P2 ;  /* 0x0000000e090f7207 */ /* 0x000fea0005000000 */
[----:B------:R-:W-:Y:S04]  /*6530*/  IMAD.MOV R14, RZ, RZ, -R15 ;  /* 0x000000ffff0e7224 */ /* 0x000fe800078e0a0f */
[----:B------:R-:W-:Y:S02]  /*6540*/  IMAD R14, R40, R14, R9 ;  /* 0x0000000e280e7224 */ /* 0x000fe400078e0209 */
[C---:B------:R-:W-:Y:S05]  /*6550*/  @!P0 IMAD.HI.U32 R10, R3.reuse, R4, RZ ;  /* 0x00000004030a8227 */ /* 0x040fea00078e00ff */
[----:B------:R-:W-:Y:S04]  /*6560*/  @!P0 SHF.R.U32.HI R10, RZ, R5, R10 ;  /* 0x00000005ff0a8219 */ /* 0x000fe8000001160a */
[----:B------:R-:W-:Y:S01]  /*6570*/  @!P0 SEL R0, R3, R10, !P2 ;  /* 0x0000000a03008207 */ /* 0x000fe20005000000 */
[----:B------:R-:W-:Y:S03]  /*6580*/  IMAD.MOV R10, RZ, RZ, -R3 ;  /* 0x000000ffff0a7224 */ /* 0x000fe600078e0a03 */
[----:B------:R-:W-:Y:S01]  /*6590*/  @!P0 IADD3 R15, PT, PT, R15, -R0, RZ ;  /* 0x800000000f0f8210 */ /* 0x000fe20007ffe0ff */
[----:B------:R-:W-:Y:S01]  /*65a0*/  @!P0 IMAD R0, R11, R14, R0 ;  /* 0x0000000e0b008224 */ /* 0x000fe200078e0200 */
[----:B------:R-:W-:Y:S01]  /*65b0*/  IADD3 R11, PT, PT, -R9, RZ, RZ ;  /* 0x000000ff090b7210 */ /* 0x000fe20007ffe1ff */
[----:B------:R-:W-:Y:S02]  /*65c0*/  IMAD R13, R2, R10, R13 ;  /* 0x0000000a020d7224 */ /* 0x000fe400078e020d */
[----:B------:R-:W-:Y:S02]  /*65d0*/  @!P0 IMAD R9, R15, R40, R3 ;  /* 0x000000280f098224 */ /* 0x000fe400078e0203 */
[----:B------:R-:W-:Y:S02]  /*65e0*/  @!P0 IMAD.MOV.U32 R3, RZ, RZ, R0 ;  /* 0x000000ffff038224 */ /* 0x000fe400078e0000 */
[----:B------:R-:W-:Y:S02]  /*65f0*/  IMAD R8, R6, R11, R8 ;  /* 0x0000000b06087224 */ /* 0x000fe400078e0208 */
[----:B------:R-:W-:Y:S02]  /*6600*/  IMAD R13, R3, R2, R13 ;  /* 0x00000002030d7224 */ /* 0x000fe400078e020d */
[----:B------:R-:W-:Y:S02]  /*6610*/  IMAD R8, R9, R6, R8 ;  /* 0x0000000609087224 */ /* 0x000fe400078e0208 */
.L_x_136:
[----:B------:R-:W-:Y:S05]  /*6620*/  BRA.U UP1, `(.L_x_137) ;  /* 0x0000000101107547 */ /* 0x000fea000b800000 */
[----:B------:R-:W-:Y:S04]  /*6630*/  MOV R0, UR6 ;  /* 0x0000000600007c02 */ /* 0x000fe80008000f00 */
[----:B------:R-:W-:Y:S04]  /*6640*/  SHF.L.U32 R3, R0, 0x1f, RZ ;  /* 0x0000001f00037819 */ /* 0x000fe800000006ff */
[----:B------:R-:W2:Y:S02]  /*6650*/  SYNCS.PHASECHK.TRANS64.TRYWAIT P0, [UR7+0x368], R3 ;  /* 0x00036803ff0075a7 */ /* 0x000ea40008001107 */
[----:B--2---:R-:W-:Y:S05]  /*6660*/  @!P0 BRA `(.L_x_138) ;  /* 0x0000004c00748947 */ /* 0x004fea0003800000 */
.L_x_137:
[----:B------:R-:W-:Y:S02]  /*6670*/  R2UR UR26, R20 ;  /* 0x00000000141a72ca */ /* 0x000fe400000e0000 */
[----:B------:R-:W-:Y:S02]  /*6680*/  R2UR UR27, R21 ;  /* 0x00000000151b72ca */ /* 0x000fe400000e0000 */
[----:B------:R-:W-:Y:S02]  /*6690*/  ISETP.NE.U32.AND P2, PT, RZ, UR4, PT ;  /* 0x00000004ff007c0c */ /* 0x000fe4000bf45070 */
[----:B------:R-:W-:Y:S02]  /*66a0*/  SHF.L.U32 R12, R31, 0x1f, RZ ;  /* 0x0000001f1f0c7819 */ /* 0x000fe400000006ff */
[----:B------:R-:W-:Y:S05]  /*66b0*/  ISETP.NE.AND.EX P2, PT, RZ, UR5, PT, P2 ;  /* 0x00000005ff007c0c */ /* 0x000fea000bf45320 */
[----:B------:R-:W-:Y:S02]  /*66c0*/  USHF.L.U32 UR26, UR26, 0x7, URZ ;  /* 0x000000071a1a7899 */ /* 0x000fe400080006ff */
[----:B------:R-:W-:Y:S01]  /*66d0*/  USHF.L.U32 UR27, UR27, 0x6, URZ ;  /* 0x000000061b1b7899 */ /* 0x000fe200080006ff */
[----:B------:R-:W-:Y:S11]  /*66e0*/  BRA.U !UP4, `(.L_x_139) ;  /* 0x000000010c347547 */ /* 0x000ff6000b800000 */
[----:B------:R-:W-:Y:S01]  /*66f0*/  UPLOP3.LUT UP0, UPT, UPT, UPT, UP3, 0x80, 0x8 ;  /* 0x000000000008789c */ /* 0x000fe20003f0f030 */
[----:B--2---:R-:W-:Y:S02]  /*6700*/  HFMA2 R0, -RZ, RZ, 0, 5.9604644775390625e-08 ;  /* 0x00000001ff007431 */ /* 0x004fe400000001ff */
[----:B------:R-:W-:Y:S03]  /*6710*/  IMAD.MOV.U32 R91, RZ, RZ, 0x1 ;  /* 0x00000001ff5b7424 */ /* 0x000fe600078e00ff */
[----:B------:R-:W-:Y:S05]  /*6720*/  PLOP3.LUT P0, PT, PT, PT, UP0, 0x80, 0x8 ;  /* 0x000000000008781c */ /* 0x000fea0003f0f008 */
[----:B------:R-:W2:Y:S01]  /*6730*/  @UP0 LDCU.64 UR10, c[0x0][0x888] ;  /* 0x00011100ff0a07ac */ /* 0x000ea20008000a00 */
[----:B------:R-:W-:Y:S07]  /*6740*/  @UP0 UIMAD UR8, UR36, UR4, URZ ;  /* 0x00000004240802a4 */ /* 0x000fee000f8e02ff */
[----:B------:R-:W-:Y:S01]  /*6750*/  @!P0 PRMT R91, R0, 0x7610, R91 ;  /* 0x00007610005b8816 */ /* 0x000fe2000000005b */
[----:B--2---:R-:W-:Y:S03]  /*6760*/  @UP0 UIMAD.WIDE UR10, UR8, 0x4, UR10 ;  /* 0x00000004080a08a5 */ /* 0x004fe6000f8e020a */
[----:B------:R-:W2:Y:S03]  /*6770*/  @!UP0 LDCU UR8, c[0x0][0x880] ;  /* 0x00011000ff0887ac */ /* 0x000ea60008000800 */
[----:B------:R-:W-:Y:S01]  /*6780*/  IMAD.U32 R10, RZ, RZ, UR10 ;  /* 0x0000000aff0a7e24 */ /* 0x000fe2000f8e00ff */
[----:B------:R-:W-:Y:S05]  /*6790*/  MOV R11, UR11 ;  /* 0x0000000b000b7c02 */ /* 0x000fea0008000f00 */
[----:B-----5:R4:W5:Y:S02]  /*67a0*/  @P0 LDG.E R50, desc[UR46][R10.64] ;  /* 0x0000002e0a320981 */ /* 0x020964000c1e1900 */
[----:B--2-4-:R-:W-:Y:S07]  /*67b0*/  @!P0 IMAD.U32 R50, RZ, RZ, UR8 ;  /* 0x00000008ff328e24 */ /* 0x014fee000f8e00ff */
.L_x_139:
[----:B-----5:R-:W-:Y:S01]  /*67c0*/  @!P2 ISETP.EQ.AND P0, PT, R50, RZ, PT ;  /* 0x000000ff3200a20c */ /* 0x020fe20003f02270 */
[----:B------:R-:W-:Y:S01]  /*67d0*/  @!UPT UIADD3 URZ, UPT, UPT, URZ, URZ, URZ ;  /* 0x000000fffffff290 */ /* 0x000fe2000fffe0ff */
[----:B------:R-:W-:Y:S11]  /*67e0*/  @!P2 BRA `(.L_x_140) ;  /* 0x000000000014a947 */ /* 0x000ff60003800000 */
[----:B------:R-:W-:Y:S02]  /*67f0*/  LOP3.LUT P2, RZ, R91, 0xff, RZ, 0xc0, !PT ;  /* 0x000000ff5bff7812 */ /* 0x000fe4000784c0ff */
[----:B------:R-:W-:Y:S04]  /*6800*/  PLOP3.LUT P0, PT, PT, PT, UP0, 0x80, 0x8 ;  /* 0x000000000008781c */ /* 0x000fe80003f0f008 */
[----:B------:R-:W-:Y:S07]  /*6810*/  PLOP3.LUT P0, PT, P0, PT, PT, 0x8, 0x80 ;  /* 0x000000000080781c */ /* 0x000fee000070e170 */
[----:B------:R-:W-:Y:S11]  /*6820*/  @P2 ISETP.EQ.AND P0, PT, R50, RZ, PT ;  /* 0x000000ff3200220c */ /* 0x000ff60003f02270 */
[----:B------:R-:W-:Y:S02]  /*6830*/  @!UPT UIADD3 URZ, UPT, UPT, URZ, URZ, URZ ;  /* 0x000000fffffff290 */ /* 0x000fe4000fffe0ff */
.L_x_140:
[----:B------:R-:W4:Y:S01]  /*6840*/  SYNCS.PHASECHK.TRANS64.TRYWAIT P2, [UR7+0x350], R12 ;  /* 0x0003500cff0075a7 */ /* 0x000f220008041107 */
[----:B------:R-:W-:Y:S04]  /*6850*/  ELECT P4, URZ, PT ;  /* 0x0000000000ff782f */ /* 0x000fe80003880000 */
[----:B------:R-:W-:Y:S11]  /*6860*/  PLOP3.LUT P4, PT, P0, P4, PT, 0xf2, 0x2f ;  /* 0x00000000002f781c */ /* 0x000ff60000789e72 */
[----:B------:R-:W-:Y:S02]  /*6870*/  @!UPT UIADD3 URZ, UPT, UPT, URZ, URZ, URZ ;  /* 0x000000fffffff290 */ /* 0x000fe4000fffe0ff */
[----:B-1----:R-:W-:Y:S05]  /*6880*/  @!P4 IADD3 R21, P0, PT, R32, 0x580, RZ ;  /* 0x000005802015c810 */ /* 0x002fea0007f1e0ff */
[----:B------:R-:W-:Y:S01]  /*6890*/  @!P4 IMAD.X R20, RZ, RZ, R33, P0 ;  /* 0x000000ffff14c224 */ /* 0x000fe200000e0621 */
[----:B----4-:R-:W-:Y:S07]  /*68a0*/  @!P2 BRA `(.L_x_141) ;  /* 0x0000004800fca947 */ /* 0x010fee0003800000 */
.L_x_301:
[----:B------:R-:W4:Y:S01]  /*68b0*/  LDC.64 R14, c[0x0][0xb10] ;  /* 0x0002c400ff0e7b82 */ /* 0x000f220000000a00 */
[----:B------:R-:W-:Y:S01]  /*68c0*/  @!P4 R2UR UR9, R21 ;  /* 0x000000001509c2ca */ /* 0x000fe200000e0000 */
[----:B------:R-:W-:Y:S01]  /*68d0*/  VOTEU.ALL UP1, P4 ;  /* 0x0000000000ff7886 */ /* 0x000fe20002020000 */
[----:B------:R-:W-:Y:S01]  /*68e0*/  @!P4 R2UR UR8, R20 ;  /* 0x000000001408c2ca */ /* 0x000fe200000e0000 */
[----:B------:R-:W-:Y:S01]  /*68f0*/  VOTEU.ALL UP2, P4 ;  /* 0x0000000000ff7886 */ /* 0x000fe20002040000 */
[----:B------:R-:W-:Y:S03]  /*6900*/  UMOV UR16, 0x0 ;  /* 0x0000000000107882 */ /* 0x000fe60000000000 */
[----:B------:R-:W5:Y:S01]  /*6910*/  LDC.64 R10, c[0x0][0xb18] ;  /* 0x0002c600ff0a7b82 */ /* 0x000f620000000a00 */
[----:B------:R-:W-:Y:S01]  /*6920*/  @!UP1 UIADD3 UR24, UPT, UPT, UR7, 0x500, URZ ;  /* 0x0000050007189890 */ /* 0x000fe2000fffe0ff */
[----:B------:R-:W-:Y:S01]  /*6930*/  @P3 SHF.R.U32.HI R28, RZ, 0x10, R25 ;  /* 0x00000010ff1c3819 */ /* 0x000fe20000011619 */
[----:B------:R-:W-:Y:S01]  /*6940*/  UMOV UR17, 0x10000000 ;  /* 0x1000000000117882 */ /* 0x000fe20000000000 */
[----:B------:R-:W-:Y:S01]  /*6950*/  UMOV UR28, UR36 ;  /* 0x00000024001c7c82 */ /* 0x000fe20008000000 */
[----:B------:R-:W-:Y:S03]  /*6960*/  @!UP1 UIADD3 UR10, UPT, UPT, UR26, 0x40, URZ ;  /* 0x000000401a0a9890 */ /* 0x000fe6000fffe0ff */
[----:B--2---:R-:W2:Y:S01]  /*6970*/  @!P1 LDC R0, c[0x0][0xb20] ;  /* 0x0002c800ff009b82 */ /* 0x004ea20000000800 */
[----:B------:R-:W-:Y:S01]  /*6980*/  UMOV UR11, UR27 ;  /* 0x0000001b000b7c82 */ /* 0x000fe20008000000 */
[----:B------:R-:W-:Y:S01]  /*6990*/  IMAD.U32 R20, RZ, RZ, UR9 ;  /* 0x00000009ff147e24 */ /* 0x000fe2000f8e00ff */
[----:B------:R-:W-:Y:S05]  /*69a0*/  UMOV UR9, UR25 ;  /* 0x0000001900097c82 */ /* 0x000fea0008000000 */
[----:B-1----:R-:W1:Y:S01]  /*69b0*/  @!P1 LDC R3, c[0x0][0xb0c] ;  /* 0x0002c300ff039b82 */ /* 0x002e620000000800 */
[----:B------:R-:W-:Y:S01]  /*69c0*/  IMAD.U32 R21, RZ, RZ, UR8 ;  /* 0x00000008ff157e24 */ /* 0x000fe2000f8e00ff */
[----:B------:R-:W-:Y:S01]  /*69d0*/  @!UP1 UIADD3 UR8, UPT, UPT, UR7, 0xd00, URZ ;  /* 0x00000d0007089890 */ /* 0x000fe2000fffe0ff */
[----:B------:R-:W-:Y:S01]  /*69e0*/  @!P4 R2UR UR18, R20 ;  /* 0x000000001412c2ca */ /* 0x000fe200000e0000 */
[----:B------:R-:W-:Y:S01]  /*69f0*/  VOTEU.ALL UP1, P4 ;  /* 0x0000000000ff7886 */ /* 0x000fe20002020000 */
[----:B------:R-:W-:Y:S01]  /*6a00*/  @!P4 IMAD.MOV.U32 R20, RZ, RZ, 0x1000 ;  /* 0x00001000ff14c424 */ /* 0x000fe200078e00ff */
[----:B------:R-:W-:Y:S01]  /*6a10*/  @!P4 R2UR UR19, R21 ;  /* 0x000000001513c2ca */ /* 0x000fe200000e0000 */
[----:B------:R-:W-:Y:S01]  /*6a20*/  UMOV UR12, UR36 ;  /* 0x00000024000c7c82 */ /* 0x000fe20008000000 */
[----:B------:R-:W-:Y:S01]  /*6a30*/  UPRMT UR14, UR37, 0x654, UR25 ;  /* 0x00000654250e7896 */ /* 0x000fe20008000019 */
[----:B------:R-:W-:Y:S10]  /*6a40*/  VIADD R30, R30, 0x1 ;  /* 0x000000011e1e7836 */ /* 0x000ff40000000000 */
[----:B------:R1:W-:Y:S02]  /*6a50*/  @!UP2 UTMALDG.3D [UR24], [UR18], desc[UR16] ;  /* 0x000010181200a5b4 */ /* 0x0003e40008011000 */
[----:B-1----:R-:W-:Y:S01]  /*6a60*/  @!P1 ISETP.NE.AND P2, PT, R3, 0x1, PT ;  /* 0x000000010300980c */ /* 0x002fe20003f45270 */
[C---:B----4-:R-:W-:Y:S01]  /*6a70*/  @!P1 IMAD.HI.U32 R14, R13.reuse, R14, RZ ;  /* 0x0000000e0d0e9227 */ /* 0x050fe200078e00ff */
[----:B-----5:R-:W-:Y:S01]  /*6a80*/  @!P1 ISETP.NE.AND P0, PT, R10, 0x1, PT ;  /* 0x000000010a00980c */ /* 0x020fe20003f05270 */
[----:B------:R1:W-:Y:S01]  /*6a90*/  @!UP1 UTMALDG.3D [UR8], [UR18], desc[UR16] ;  /* 0x00001008120095b4 */ /* 0x0003e20008011000 */
[----:B------:R1:W-:Y:S01]  /*6aa0*/  @!P4 SYNCS.ARRIVE.TRANS64.RED.A0TR RZ, [UR7+0x340], R20 ;  /* 0x00034014ffffc9a7 */ /* 0x0003e20008300407 */
[C---:B------:R-:W-:Y:S01]  /*6ab0*/  @!P1 IMAD.HI.U32 R11, R8.reuse, R11, RZ ;  /* 0x0000000b080b9227 */ /* 0x040fe200078e00ff */
[----:B------:R-:W-:Y:S04]  /*6ac0*/  @!P1 SHF.R.U32.HI R14, RZ, R15, R14 ;  /* 0x0000000fff0e9219 */ /* 0x000fe8000001160e */
[----:B--2---:R-:W-:Y:S02]  /*6ad0*/  @!P1 SHF.R.U32.HI R9, RZ, R0, R11 ;  /* 0x00000000ff099219 */ /* 0x004fe4000001160b */
[----:B------:R-:W-:Y:S02]  /*6ae0*/  @!P1 SEL R14, R13, R14, !P2 ;  /* 0x0000000e0d0e9207 */ /* 0x000fe40005000000 */
[----:B------:R-:W-:Y:S05]  /*6af0*/  @!P1 SEL R9, R8, R9, !P0 ;  /* 0x0000000908099207 */ /* 0x000fea0004000000 */
[----:B------:R-:W-:Y:S01]  /*6b00*/  @!P1 IMAD.IADD R0, R9, 0x1, -R14 ;  /* 0x0000000109009824 */ /* 0x000fe200078e0a0e */
[----:B------:R-:W-:Y:S01]  /*6b10*/  SYNCS.ARRIVE.TRANS64.RED.A1T0 RZ, [UR14], RZ ;  /* 0x000000ffffff79a7 */ /* 0x000fe2000810040e */
[----:B------:R-:W-:Y:S02]  /*6b20*/  @!P1 IMAD.IADD R9, R14, 0x1, -R9 ;  /* 0x000000010e099824 */ /* 0x000fe400078e0a09 */
[----:B------:R-:W-:Y:S02]  /*6b30*/  @!P1 IMAD R13, R0, R3, R13 ;  /* 0x00000003000d9224 */ /* 0x000fe400078e020d */
[----:B------:R-:W-:Y:S01]  /*6b40*/  @!P1 IMAD R8, R9, R10, R8 ;  /* 0x0000000a09089224 */ /* 0x000fe200078e0208 */
[----:B------:R-:W2:Y:S02]  /*6b50*/  SYNCS.PHASECHK.TRANS64.TRYWAIT P5, [UR7+0x358], R12 ;  /* 0x0003580cff0075a7 */ /* 0x000ea400080a1107 */
[----:B-12---:R-:W-:Y:S05]  /*6b60*/  @!P5 BRA `(.L_x_142) ;  /* 0x000000480064d947 */ /* 0x006fea0003800000 */
.L_x_303:
[----:B-1----:R-:W-:Y:S01]  /*6b70*/  @!P4 IADD3 R3, P0, PT, R32, 0x580, RZ ;  /* 0x000005802003c810 */ /* 0x002fe20007f1e0ff */
[----:B------:R-:W-:Y:S01]  /*6b80*/  VOTEU.ALL UP1, P4 ;  /* 0x0000000000ff7886 */ /* 0x000fe20002020000 */
[----:B------:R-:W-:Y:S01]  /*6b90*/  VOTEU.ALL UP2, P4 ;  /* 0x0000000000ff7886 */ /* 0x000fe20002040000 */
[----:B------:R-:W-:Y:S01]  /*6ba0*/  UMOV UR14, 0x0 ;  /* 0x00000000000e7882 */ /* 0x000fe20000000000 */
[----:B------:R-:W-:Y:S01]  /*6bb0*/  @!P4 R2UR UR9, R3 ;  /* 0x000000000309c2ca */ /* 0x000fe200000e0000 */
[----:B------:R-:W-:Y:S01]  /*6bc0*/  @!P4 IMAD.X R0, RZ, RZ, R33, P0 ;  /* 0x000000ffff00c224 */ /* 0x000fe200000e0621 */
[----:B------:R-:W-:Y:S01]  /*6bd0*/  @!UP1 UIADD3 UR17, UPT, UPT, UR7, 0x348, URZ ;  /* 0x0000034807119890 */ /* 0x000fe2000fffe0ff */
[----:B------:R-:W-:Y:S01]  /*6be0*/  ISETP.NE.AND P0, PT, R30, 0x2, PT ;  /* 0x000000021e00780c */ /* 0x000fe20003f05270 */
[----:B------:R-:W-:Y:S01]  /*6bf0*/  @!UP1 UIADD3 UR18, UPT, UPT, UR26, 0x20, URZ ;  /* 0x000000201a129890 */ /* 0x000fe2000fffe0ff */
[----:B------:R-:W-:Y:S01]  /*6c00*/  LOP3.LUT R31, R31, 0x1, RZ, 0x3c, !PT ;  /* 0x000000011f1f7812 */ /* 0x000fe200078e3cff */
[----:B------:R-:W-:Y:S01]  /*6c10*/  @!UP1 UIADD3 UR16, UPT, UPT, UR7, 0x1500, URZ ;  /* 0x0000150007109890 */ /* 0x000fe2000fffe0ff */
[----:B------:R-:W-:Y:S01]  /*6c20*/  @!P4 R2UR UR8, R0 ;  /* 0x000000000008c2ca */ /* 0x000fe200000e0000 */
[----:B------:R-:W-:Y:S01]  /*6c30*/  UMOV UR15, 0x10000000 ;  /* 0x10000000000f7882 */ /* 0x000fe20000000000 */
[----:B------:R-:W-:Y:S01]  /*6c40*/  UMOV UR19, UR27 ;  /* 0x0000001b00137c82 */ /* 0x000fe20008000000 */
[----:B------:R-:W-:Y:S01]  /*6c50*/  UMOV UR20, UR36 ;  /* 0x0000002400147c82 */ /* 0x000fe20008000000 */
[----:B------:R-:W-:Y:S01]  /*6c60*/  @!UP1 UIADD3 UR10, UPT, UPT, UR26, 0x60, URZ ;  /* 0x000000601a0a9890 */ /* 0x000fe2000fffe0ff */
[----:B------:R-:W-:Y:S01]  /*6c70*/  SEL R0, RZ, 0x1, P0 ;  /* 0x00000001ff007807 */ /* 0x000fe20000000000 */
[----:B------:R-:W-:Y:S01]  /*6c80*/  IMAD.U32 R10, RZ, RZ, UR9 ;  /* 0x00000009ff0a7e24 */ /* 0x000fe2000f8e00ff */
[----:B------:R-:W-:Y:S01]  /*6c90*/  UMOV UR11, UR27 ;  /* 0x0000001b000b7c82 */ /* 0x000fe20008000000 */
[----:B------:R-:W-:Y:S01]  /*6ca0*/  UMOV UR12, UR36 ;  /* 0x00000024000c7c82 */ /* 0x000fe20008000000 */
[----:B------:R-:W-:Y:S01]  /*6cb0*/  UMOV UR9, UR17 ;  /* 0x0000001100097c82 */ /* 0x000fe20008000000 */
[----:B------:R-:W-:Y:S01]  /*6cc0*/  @P3 R2UR UR36, R28 ;  /* 0x000000001c2432ca */ /* 0x000fe200000e0000 */
[----:B------:R-:W-:Y:S01]  /*6cd0*/  IMAD.IADD R20, R8, 0x1, R83 ;  /* 0x0000000108147824 */ /* 0x000fe200078e0253 */
[----:B------:R-:W-:Y:S01]  /*6ce0*/  @!P4 R2UR UR22, R10 ;  /* 0x000000000a16c2ca */ /* 0x000fe200000e0000 */
[----:B------:R-:W-:Y:S01]  /*6cf0*/  IMAD.U32 R11, RZ, RZ, UR8 ;  /* 0x00000008ff0b7e24 */ /* 0x000fe2000f8e00ff */
[----:B------:R-:W-:Y:S01]  /*6d00*/  @!UP1 UIADD3 UR8, UPT, UPT, UR7, 0x1d00, URZ ;  /* 0x00001d0007089890 */ /* 0x000fe2000fffe0ff */
[----:B------:R-:W-:Y:S01]  /*6d10*/  LOP3.LUT R29, R29, R0, RZ, 0x3c, !PT ;  /* 0x000000001d1d7212 */ /* 0x000fe200078e3cff */
[----:B------:R-:W-:Y:S01]  /*6d20*/  VOTEU.ALL UP1, P4 ;  /* 0x0000000000ff7886 */ /* 0x000fe20002020000 */
[----:B------:R-:W-:Y:S01]  /*6d30*/  IMAD.IADD R21, R13, 0x1, R90 ;  /* 0x000000010d157824 */ /* 0x000fe200078e025a */
[----:B------:R-:W-:Y:S02]  /*6d40*/  @!P4 R2UR UR23, R11 ;  /* 0x000000000b17c2ca */ /* 0x000fe400000e0000 */
[----:B------:R-:W-:Y:S11]  /*6d50*/  SEL R30, R30, RZ, P0 ;  /* 0x000000ff1e1e7207 */ /* 0x000ff60000000000 */
[----:B------:R2:W-:Y:S01]  /*6d60*/  @!UP2 UTMALDG.3D [UR16], [UR22], desc[UR14] ;  /* 0x00000e101600a5b4 */ /* 0x0005e20008011000 */
[----:B------:R2:W-:Y:S01]  /*6d70*/  @!UP1 UTMALDG.3D [UR8], [UR22], desc[UR14] ;  /* 0x00000e08160095b4 */ /* 0x0005e20008011000 */
[----:B------:R2:W-:Y:S01]  /*6d80*/  @!P4 SYNCS.ARRIVE.TRANS64.RED.A0TR RZ, [UR7+0x348], R23 ;  /* 0x00034817ffffc9a7 */ /* 0x0005e20008300407 */
[----:B------:R-:W-:Y:S01]  /*6d90*/  UPLOP3.LUT UP1, UPT, UPT, UPT, UPT, 0x80, 0x8 ;  /* 0x000000000008789c */ /* 0x000fe20003f2f070 */
[----:B------:R-:W-:Y:S01]  /*6da0*/  SYNCS.ARRIVE.TRANS64.RED.A1T0 RZ, [UR13], RZ ;  /* 0x000000ffffff79a7 */ /* 0x000fe2000810040d */
[----:B------:R-:W-:Y:S09]  /*6db0*/  @P3 BRA `(.L_x_143) ;  /* 0xfffffff400203947 */ /* 0x000ff2000383ffff */
[----:B------:R-:W-:-:S04]  /*6dc0*/  SHF.L.U32 R3, R31, 0x1f, RZ ;  /* 0x0000001f1f037819 */ /* 0x000fc800000006ff */
[----:B------:R-:W1:Y:S02]  /*6dd0*/  SYNCS.PHASECHK.TRANS64.TRYWAIT P0, [UR7+0x350], R3 ;  /* 0x00035003ff0075a7 */ /* 0x000e640008001107 */
[----:B-1----:R-:W-:Y:S05]  /*6de0*/  @!P0 BRA `(.L_x_144) ;  /* 0x0000004400dc8947 */ /* 0x002fea0003800000 */
.L_x_305:
[----:B-1----:R-:W-:-:S07]  /*6df0*/  MOV R0, UR7 ;  /* 0x0000000700007c02 */ /* 0x002fce0008000f00 */
.L_x_145:
[----:B-1----:R-:W-:-:S04]  /*6e00*/  SHF.L.U32 R3, R31, 0x1f, RZ ;  /* 0x0000001f1f037819 */ /* 0x002fc800000006ff */
[----:B------:R1:W4:Y:S03]  /*6e10*/  SYNCS.PHASECHK.TRANS64.TRYWAIT P0, [R0+URZ+0x358], R3 ;  /* 0x00035803000075a7 */ /* 0x00032600080011ff */
[----:B----4-:R-:W-:Y:S05]  /*6e20*/  @!P0 NANOSLEEP.SYNCS 0x989680 ;  /* 0x009896800000895d */ /* 0x010fea0003900000 */
[----:B------:R-:W4:Y:S02]  /*6e30*/  @!P0 SYNCS.PHASECHK.TRANS64 P0, [R0+URZ+0x358], R3 ;  /* 0x00035803000085a7 */ /* 0x000f2400080010ff */
[----:B--2-4-:R-:W-:Y:S05]  /*6e40*/  @P0 EXIT ;  /* 0x000000000000094d */ /* 0x014fea0003800000 */
[----:B------:R-:W-:Y:S05]  /*6e50*/  BRA `(.L_x_145) ;  /* 0xfffffffc00e87947 */ /* 0x000fea000383ffff */
.L_x_134:
[----:B------:R-:W-:-:S06]  /*6e60*/  UISETP.GE.AND UP1, UPT, UR10, 0x4, UPT ;  /* 0x000000040a00788c */ /* 0x000fcc000bf26270 */
[----:B------:R-:W-:-:S13]  /*6e70*/  PLOP3.LUT P0, PT, PT, PT, UP1, 0x80, 0x8 ;  /* 0x000000000008781c */ /* 0x000fda0003f0f018 */
[----:B------:R-:W-:Y:S05]  /*6e80*/  @!P0 EXIT ;  /* 0x000000000000894d */ /* 0x000fea0003800000 */
[----:B------:R-:W-:Y:S01]  /*6e90*/  BAR.SYNC.DEFER_BLOCKING 0x6, 0xa0 ;  /* 0x0182800000007b1d */ /* 0x000fe20000010000 */
[C---:B------:R-:W-:Y:S01]  /*6ea0*/  IMAD.SHL.U32 R96, R108.reuse, 0x20, RZ ;  /* 0x000000206c607824 */ /* 0x040fe200078e00ff */
[----:B------:R-:W-:Y:S01]  /*6eb0*/  CS2R R104, SRZ ;  /* 0x0000000000687805 */ /* 0x000fe2000001ff00 */
[C---:B------:R-:W-:Y:S02]  /*6ec0*/  IMAD.SHL.U32 R4, R97.reuse, 0x200000, RZ ;  /* 0x0020000061047824 */ /* 0x040fe400078e00ff */
[C---:B------:R-:W-:Y:S01]  /*6ed0*/  IMAD.SHL.U32 R2, R108.reuse, 0x4, RZ ;  /* 0x000000046c027824 */ /* 0x040fe200078e00ff */
[----:B------:R-:W-:Y:S02]  /*6ee0*/  UMOV UR49, 0x400 ;  /* 0x0000040000317882 */ /* 0x000fe40000000000 */
[----:B------:R-:W1:Y:S01]  /*6ef0*/  LDC R93, c[0x0][0x370] ;  /* 0x0000dc00ff5d7b82 */ /* 0x000e620000000800 */
[----:B------:R-:W-:Y:S01]  /*6f00*/  ULEA UR49, UR37, UR49, 0x18 ;  /* 0x0000003125317291 */ /* 0x000fe2000f8ec0ff */
[----:B------:R-:W-:Y:S01]  /*6f10*/  IMAD.U32 R47, R108, 0x10000, RZ ;  /* 0x000100006c2f7824 */ /* 0x000fe200078e00ff */
[C---:B------:R-:W-:Y:S01]  /*6f20*/  LOP3.LUT R3, R96.reuse, 0x80, RZ, 0xc0, !PT ;  /* 0x0000008060037812 */ /* 0x040fe200078ec0ff */
[----:B------:R-:W-:Y:S01]  /*6f30*/  IMAD.SHL.U32 R6, R97, 0x400, RZ ;  /* 0x0000040061067824 */ /* 0x000fe200078e00ff */
[----:B------:R-:W-:Y:S01]  /*6f40*/  LOP3.LUT R95, R96, 0xb60, RZ, 0xc0, !PT ;  /* 0x00000b60605f7812 */ /* 0x000fe200078ec0ff */
[----:B------:R-:W-:Y:S01]  /*6f50*/  UIADD3 UR4, UPT, UPT, UR49, 0x2500, URZ ;  /* 0x0000250031047890 */ /* 0x000fe2000fffe0ff */
[----:B------:R-:W-:Y:S01]  /*6f60*/  LOP3.LUT R4, R4, 0x200000, RZ, 0xc0, !PT ;  /* 0x0020000004047812 */ /* 0x000fe200078ec0ff */
[----:B------:R-:W2:Y:S01]  /*6f70*/  LDC R42, c[0x0][0xb0c] ;  /* 0x0002c300ff2a7b82 */ /* 0x000ea20000000800 */
[----:B------:R-:W-:Y:S01]  /*6f80*/  LOP3.LUT R2, R3, 0x10, R2, 0xf8, !PT ;  /* 0x0000001003027812 */ /* 0x000fe200078ef802 */
[----:B------:R-:W-:Y:S01]  /*6f90*/  IMAD.MOV.U32 R44, RZ, RZ, RZ ;  /* 0x000000ffff2c7224 */ /* 0x000fe200078e00ff */
[----:B------:R-:W-:Y:S01]  /*6fa0*/  LOP3.LUT R95, R95, 0x400, R6, 0xf8, !PT ;  /* 0x000004005f5f7812 */ /* 0x000fe200078ef806 */
[----:B------:R-:W-:Y:S01]  /*6fb0*/  IMAD.MOV.U32 R106, RZ, RZ, RZ ;  /* 0x000000ffff6a7224 */ /* 0x000fe200078e00ff */
[----:B------:R-:W-:Y:S01]  /*6fc0*/  LOP3.LUT R47, R4, 0x400000, R47, 0xf8, !PT ;  /* 0x00400000042f7812 */ /* 0x000fe200078ef82f */
[----:B------:R-:W-:Y:S01]  /*6fd0*/  IMAD.MOV.U32 R111, RZ, RZ, RZ ;  /* 0x000000ffff6f7224 */ /* 0x000fe200078e00ff */
[----:B------:R-:W-:Y:S01]  /*6fe0*/  LOP3.LUT P0, RZ, R96, 0x80, RZ, 0xc0, !PT ;  /* 0x0000008060ff7812 */ /* 0x000fe2000780c0ff */
[----:B------:R-:W3:Y:S01]  /*6ff0*/  LDC R92, c[0x0][0xb20] ;  /* 0x0002c800ff5c7b82 */ /* 0x000ee20000000800 */
[----:B------:R-:W4:Y:S01]  /*7000*/  LDS R0, [UR49+0x420] ;  /* 0x00042031ff007984 */ /* 0x000f220008000800 */
[----:B------:R-:W-:Y:S01]  /*7010*/  LOP3.LUT R95, R95, R2, RZ, 0xfc, !PT ;  /* 0x000000025f5f7212 */ /* 0x000fe200078efcff */
[----:B------:R-:W-:Y:S01]  /*7020*/  IMAD.MOV.U32 R99, RZ, RZ, RZ ;  /* 0x000000ffff637224 */ /* 0x000fe200078e00ff */
[----:B------:R-:W-:Y:S01]  /*7030*/  P2R R2, PR, RZ, 0x1 ;  /* 0x00000001ff027803 */ /* 0x000fe20000000000 */
[----:B------:R-:W-:Y:S01]  /*7040*/  IMAD.U32 R107, RZ, RZ, UR4 ;  /* 0x00000004ff6b7e24 */ /* 0x000fe2000f8e00ff */
[----:B------:R-:W-:Y:S01]  /*7050*/  LOP3.LUT R108, R108, 0x60, RZ, 0xc0, !PT ;  /* 0x000000606c6c7812 */ /* 0x000fe200078ec0ff */
[----:B------:R-:W1:Y:S01]  /*7060*/  LDCU.64 UR52, c[0x0][0x348] ;  /* 0x00006900ff3477ac */ /* 0x000e620008000a00 */
[----:B------:R-:W1:Y:S01]  /*7070*/  LDC R41, c[0x0][0xb30] ;  /* 0x0002cc00ff297b82 */ /* 0x000e620000000800 */
[----:B------:R-:W1:Y:S01]  /*7080*/  LDCU.64 UR38, c[0x0][0x888] ;  /* 0x00011100ff2677ac */ /* 0x000e620008000a00 */
[----:B------:R-:W1:Y:S06]  /*7090*/  LDCU.64 UR44, c[0x0][0x890] ;  /* 0x00011200ff2c77ac */ /* 0x000e6c0008000a00 */
[----:B------:R-:W1:Y:S01]  /*70a0*/  LDC.64 R88, c[0x0][0xb10] ;  /* 0x0002c400ff587b82 */ /* 0x000e620000000a00 */
[----:B------:R-:W-:-:S07]  /*70b0*/  UIADD3 UR48, UPT, UPT, UR49, 0x500, URZ ;  /* 0x0000050031307890 */ /* 0x000fce000fffe0ff */
[----:B------:R-:W1:Y:S08]  /*70c0*/  LDC.64 R38, c[0x0][0xb18] ;  /* 0x0002c600ff267b82 */ /* 0x000e700000000a00 */
[----:B------:R-:W1:Y:S08]  /*70d0*/  LDC.64 R36, c[0x0][0xb28] ;  /* 0x0002ca00ff247b82 */ /* 0x000e700000000a00 */
[----:B------:R-:W1:Y:S01]  /*70e0*/  LDC.64 R86, c[0x0][0x8b0] ;  /* 0x00022c00ff567b82 */ /* 0x000e620000000a00 */
[----:B----4-:R-:W-:-:S07]  /*70f0*/  IMAD.IADD R47, R0, 0x1, R47 ;  /* 0x00000001002f7824 */ /* 0x010fce00078e022f */
[----:B------:R-:W4:Y:S08]  /*7100*/  LDC.64 R84, c[0x0][0x8a8] ;  /* 0x00022a00ff547b82 */ /* 0x000f300000000a00 */
[----:B--23--:R-:W1:Y:S02]  /*7110*/  LDC R94, c[0x0][0x374] ;  /* 0x0000dd00ff5e7b82 */ /* 0x00ce640000000800 */
.L_x_171:
[----:B------:R-:W-:Y:S02]  /*7120*/  LEA R0, R111, UR49, 0x3 ;  /* 0x000000316f007c11 */ /* 0x000fe4000f8e18ff */
[----:B------:R-:W-:Y:S02]  /*7130*/  SHF.L.U32 R3, R105, 0x1f, RZ ;  /* 0x0000001f69037819 */ /* 0x000fe400000006ff */
[----:B------:R-:W-:Y:S02]  /*7140*/  LEA R16, R111, UR49, 0x4 ;  /* 0x000000316f107c11 */ /* 0x000fe4000f8e20ff */
[----:B------:R-:W2:Y:S02]  /*7150*/  SYNCS.PHASECHK.TRANS64.TRYWAIT P0, [R0+URZ+0x370], R3 ;  /* 0x00037003000075a7 */ /* 0x000ea400080011ff */
[----:B-12---:R-:W-:Y:S05]  /*7160*/  @!P0 BRA `(.L_x_146) ;  /* 0x0000004400148947 */ /* 0x006fea0003800000 */
.L_x_306:
[----:B------:R-:W3:Y:S01]  /*7170*/  LDC.64 R12, c[0x0][0xb10] ;  /* 0x0002c400ff0c7b82 */ /* 0x000ee20000000a00 */
[----:B------:R-:W4:Y:S01]  /*7180*/  LDS.128 R16, [R16+0x400] ;  /* 0x0004000010107984 */ /* 0x000f220000000c00 */
[----:B-1----:R-:W-:Y:S01]  /*7190*/  ISETP.NE.AND P1, PT, R41, 0x1, PT ;  /* 0x000000012900780c */ /* 0x002fe20003f25270 */
[----:B--2---:R-:W-:Y:S01]  /*71a0*/  VIADD R0, R0, 0x380 ;  /* 0x0000038000007836 */ /* 0x004fe20000000000 */
[----:B------:R-:W-:Y:S04]  /*71b0*/  ISETP.GE.AND P0, PT, R40, 0x1, PT ;  /* 0x000000012800780c */ /* 0x000fe80003f06270 */
[----:B------:R-:W1:Y:S01]  /*71c0*/  LDC.64 R10, c[0x0][0xb18] ;  /* 0x0002c600ff0a7b82 */ /* 0x000e620000000a00 */
[----:B------:R-:W-:Y:S01]  /*71d0*/  PRMT R0, RZ, 0x654, R0 ;  /* 0x00000654ff007816 */ /* 0x000fe20000000000 */
[----:B------:R-:W-:Y:S01]  /*71e0*/  @!PT LDS RZ, [RZ] ;  /* 0x00000000fffff984 */ /* 0x000fe20000000800 */
[----:B------:R-:W-:Y:S01]  /*71f0*/  @!PT LDS RZ, [RZ] ;  /* 0x00000000fffff984 */ /* 0x000fe20000000800 */
[----:B------:R-:W-:Y:S01]  /*7200*/  @!PT LDS RZ, [RZ] ;  /* 0x00000000fffff984 */ /* 0x000fe20000000800 */
[----:B------:R-:W-:Y:S01]  /*7210*/  @!PT LDS RZ, [RZ] ;  /* 0x00000000fffff984 */ /* 0x000fe20000000800 */
[----:B------:R2:W-:Y:S06]  /*7220*/  MEMBAR.ALL.CTA ;  /* 0x0000000000007992 */ /* 0x0005ec0000008000 */
[----:B--2---:R-:W2:Y:S01]  /*7230*/  FENCE.VIEW.ASYNC.S ;  /* 0x00000000000073c6 */ /* 0x004ea20000000000 */
[----:B------:R-:W1:Y:S08]  /*7240*/  @!P1 LDC R14, c[0x0][0xb20] ;  /* 0x0002c800ff0e9b82 */ /* 0x000e700000000800 */
[----:B------:R-:W1:Y:S01]  /*7250*/  @!P1 LDC R9, c[0x0][0xb0c] ;  /* 0x0002c300ff099b82 */ /* 0x000e620000000800 */
[----:B--2---:R2:W-:Y:S01]  /*7260*/  SYNCS.ARRIVE.TRANS64.RED.A1T0 RZ, [R0+URZ], RZ ;  /* 0x000000ff00ff79a7 */ /* 0x0045e200081004ff */
[----:B----4-:R-:W-:Y:S04]  /*7270*/  LOP3.LUT P4, RZ, R18, 0x1, RZ, 0xc0, !PT ;  /* 0x0000000112ff7812 */ /* 0x010fe8000788c0ff */
[----:B------:R-:W-:Y:S09]  /*7280*/  P2R R109, PR, RZ, 0x10 ;  /* 0x00000010ff6d7803 */ /* 0x000ff20000000000 */
[----:B------:R-:W-:Y:S02]  /*7290*/  @P4 MOV R45, R16 ;  /* 0x00000010002d4202 */ /* 0x000fe40000000f00 */
[----:B------:R-:W-:Y:S01]  /*72a0*/  @P4 LOP3.LUT R43, R17, 0xffff, RZ, 0xc0, !PT ;  /* 0x0000ffff112b4812 */ /* 0x000fe200078ec0ff */
[----:B--23--:R-:W-:Y:S06]  /*72b0*/  @!P0 BRA `(.L_x_147) ;  /* 0x0000000000a48947 */ /* 0x00cfec0003800000 */
[----:B------:R-:W-:Y:S01]  /*72c0*/  IMAD.HI.U32 R23, R94, R39, RZ ;  /* 0x000000275e177227 */ /* 0x000fe200078e00ff */
[----:B------:R-:W-:Y:S02]  /*72d0*/  ISETP.NE.AND P0, PT, R38, 0x1, PT ;  /* 0x000000012600780c */ /* 0x000fe40003f05270 */
[----:B------:R-:W-:Y:S01]  /*72e0*/  ISETP.NE.AND P2, PT, R40, 0x1, PT ;  /* 0x000000012800780c */ /* 0x000fe20003f45270 */
[----:B------:R-:W-:Y:S01]  /*72f0*/  IMAD.HI.U32 R22, R93, R88, RZ ;  /* 0x000000585d167227 */ /* 0x000fe200078e00ff */
[----:B------:R-:W-:Y:S02]  /*7300*/  SHF.R.U32.HI R23, RZ, R92, R23 ;  /* 0x0000005cff177219 */ /* 0x000fe40000011617 */
[----:B------:R-:W-:Y:S01]  /*7310*/  ISETP.NE.AND P3, PT, R42, 0x1, PT ;  /* 0x000000012a00780c */ /* 0x000fe20003f65270 */
[----:B------:R-:W-:Y:S01]  /*7320*/  IMAD.HI.U32 R26, R45, R88, RZ ;  /* 0x000000582d1a7227 */ /* 0x000fe200078e00ff */
[----:B------:R-:W-:Y:S02]  /*7330*/  SHF.R.U32.HI R22, RZ, R89, R22 ;  /* 0x00000059ff167219 */ /* 0x000fe40000011616 */
[----:B------:R-:W-:Y:S01]  /*7340*/  SEL R3, R94, R23, !P0 ;  /* 0x000000175e037207 */ /* 0x000fe20004000000 */
[----:B------:R-:W-:Y:S01]  /*7350*/  IMAD.HI.U32 R23, R43, R39, RZ ;  /* 0x000000272b177227 */ /* 0x000fe200078e00ff */
[----:B------:R-:W-:Y:S02]  /*7360*/  SEL R7, R93, R22, !P3 ;  /* 0x000000165d077207 */ /* 0x000fe40005800000 */
[----:B------:R-:W-:Y:S01]  /*7370*/  SHF.R.U32.HI R26, RZ, R89, R26 ;  /* 0x00000059ff1a7219 */ /* 0x000fe2000001161a */
[-C--:B------:R-:W-:Y:S04]  /*7380*/  IMAD.HI.U32 R22, R3, R36.reuse, RZ ;  /* 0x0000002403167227 */ /* 0x080fe800078e00ff */
[----:B------:R-:W-:Y:S01]  /*7390*/  IMAD.HI.U32 R24, R7, R36, RZ ;  /* 0x0000002407187227 */ /* 0x000fe200078e00ff */
[-C--:B------:R-:W-:Y:S02]  /*73a0*/  @P2 SHF.R.U32.HI R3, RZ, R37.reuse, R22 ;  /* 0x00000025ff032219 */ /* 0x080fe40000011616 */
[----:B------:R-:W-:Y:S02]  /*73b0*/  SHF.R.U32.HI R22, RZ, R92, R23 ;  /* 0x0000005cff167219 */ /* 0x000fe40000011617 */
[----:B------:R-:W-:Y:S01]  /*73c0*/  @P2 SHF.R.U32.HI R7, RZ, R37, R24 ;  /* 0x00000025ff072219 */ /* 0x000fe20000011618 */
[C---:B------:R-:W-:Y:S01]  /*73d0*/  IMAD R2, R40.reuse, R3, RZ ;  /* 0x0000000328027224 */ /* 0x040fe200078e02ff */
[----:B------:R-:W-:Y:S02]  /*73e0*/  SEL R5, R43, R22, !P0 ;  /* 0x000000162b057207 */ /* 0x000fe40004000000 */
[----:B------:R-:W-:Y:S01]  /*73f0*/  SEL R3, R45, R26, !P3 ;  /* 0x0000001a2d037207 */ /* 0x000fe20005800000 */
[----:B------:R-:W-:Y:S01]  /*7400*/  IMAD R4, R40, R7, RZ ;  /* 0x0000000728047224 */ /* 0x000fe200078e02ff */
[C---:B------:R-:W-:Y:S01]  /*7410*/  ISETP.GE.AND P0, PT, R5.reuse, R2, PT ;  /* 0x000000020500720c */ /* 0x040fe20003f06270 */
[----:B------:R-:W-:Y:S03]  /*7420*/  IMAD.HI.U32 R6, R5, R36, RZ ;  /* 0x0000002405067227 */ /* 0x000fe600078e00ff */
[----:B------:R-:W-:Y:S01]  /*7430*/  ISETP.GE.OR P0, PT, R3, R4, P0 ;  /* 0x000000040300720c */ /* 0x000fe20000706670 */
[----:B------:R-:W-:Y:S01]  /*7440*/  IMAD.MOV R4, RZ, RZ, -R3 ;  /* 0x000000ffff047224 */ /* 0x000fe200078e0a03 */
[-C--:B------:R-:W-:Y:S03]  /*7450*/  SHF.R.U32.HI R6, RZ, R37.reuse, R6 ;  /* 0x00000025ff067219 */ /* 0x080fe60000011606 */
[----:B------:R-:W-:Y:S01]  /*7460*/  IMAD R45, R42, R4, R45 ;  /* 0x000000042a2d7224 */ /* 0x000fe200078e022d */
[----:B------:R-:W-:Y:S05]  /*7470*/  SEL R15, R5, R6, !P2 ;  /* 0x00000006050f7207 */ /* 0x000fea0005000000 */
[----:B------:R-:W-:Y:S02]  /*7480*/  IMAD.MOV R6, RZ, RZ, -R15 ;  /* 0x000000ffff067224 */ /* 0x000fe400078e0a0f */
[C---:B------:R-:W-:Y:S04]  /*7490*/  @!P0 IMAD.HI.U32 R2, R3.reuse, R36, RZ ;  /* 0x0000002403028227 */ /* 0x040fe800078e00ff */
[----:B------:R-:W-:Y:S01]  /*74a0*/  IMAD R6, R40, R6, R5 ;  /* 0x0000000628067224 */ /* 0x000fe200078e0205 */
[----:B------:R-:W-:Y:S04]  /*74b0*/  @!P0 SHF.R.U32.HI R2, RZ, R37, R2 ;  /* 0x00000025ff028219 */ /* 0x000fe80000011602 */
[----:B------:R-:W-:Y:S02]  /*74c0*/  @!P0 SEL R0, R3, R2, !P2 ;  /* 0x0000000203008207 */ /* 0x000fe40005000000 */
[----:B------:R-:W-:Y:S02]  /*74d0*/  IADD3 R2, PT, PT, -R5, RZ, RZ ;  /* 0x000000ff05027210 */ /* 0x000fe40007ffe1ff */
[----:B------:R-:W-:Y:S01]  /*74e0*/  @!P0 IADD3 R8, PT, PT, R15, -R0, RZ ;  /* 0x800000000f088210 */ /* 0x000fe20007ffe0ff */
[----:B------:R-:W-:Y:S02]  /*74f0*/  @!P0 IMAD R0, R7, R6, R0 ;  /* 0x0000000607008224 */ /* 0x000fe400078e0200 */
[----:B------:R-:W-:Y:S02]  /*7500*/  IMAD R43, R38, R2, R43 ;  /* 0x00000002262b7224 */ /* 0x000fe400078e022b */
[----:B------:R-:W-:Y:S02]  /*7510*/  @!P0 IMAD R5, R8, R40, R3 ;  /* 0x0000002808058224 */ /* 0x000fe400078e0203 */
[----:B------:R-:W-:Y:S04]  /*7520*/  @!P0 IMAD.MOV.U32 R3, RZ, RZ, R0 ;  /* 0x000000ffff038224 */ /* 0x000fe800078e0000 */
[----:B------:R-:W-:Y:S02]  /*7530*/  IMAD R45, R3, R42, R45 ;  /* 0x0000002a032d7224 */ /* 0x000fe400078e022d */
[----:B------:R-:W-:Y:S07]  /*7540*/  IMAD R43, R5, R38, R43 ;  /* 0x00000026052b7224 */ /* 0x000fee00078e022b */
.L_x_147:
[----:B-1----:R-:W-:Y:S01]  /*7550*/  @!P1 ISETP.NE.AND P0, PT, R10, 0x1, PT ;  /* 0x000000010a00980c */ /* 0x002fe20003f05270 */
[----:B------:R-:W-:Y:S01]  /*7560*/  @!P1 IMAD.HI.U32 R0, R45, R12, RZ ;  /* 0x0000000c2d009227 */ /* 0x000fe200078e00ff */
[----:B------:R-:W-:Y:S01]  /*7570*/  @!P1 ISETP.NE.AND P2, PT, R9, 0x1, PT ;  /* 0x000000010900980c */ /* 0x000fe20003f45270 */
[----:B------:R-:W-:Y:S01]  /*7580*/  ULOP3.LUT UP0, URZ, UR48, 0x90, URZ, 0xc0, !UPT ;  /* 0x0000009030ff7892 */ /* 0x000fe2000f80c0ff */
[----:B------:R-:W-:Y:S01]  /*7590*/  R2UR UR42, R21 ;  /* 0x00000000152a72ca */ /* 0x000fe200000e0000 */
[----:B------:R-:W-:Y:S01]  /*75a0*/  @!P1 IMAD.HI.U32 R3, R43, R11, RZ ;  /* 0x0000000b2b039227 */ /* 0x000fe200078e00ff */
[----:B------:R-:W-:Y:S02]  /*75b0*/  @!P1 SHF.R.U32.HI R0, RZ, R13, R0 ;  /* 0x0000000dff009219 */ /* 0x000fe40000011600 */
[----:B------:R-:W-:Y:S01]  /*75c0*/  R2UR UR41, R20 ;  /* 0x00000000142972ca */ /* 0x000fe200000e0000 */
[----:B------:R-:W-:Y:S01]  /*75d0*/  VIADD R111, R111, 0x1 ;  /* 0x000000016f6f7836 */ /* 0x000fe20000000000 */
[----:B------:R-:W-:Y:S02]  /*75e0*/  @!P1 SHF.R.U32.HI R2, RZ, R14, R3 ;  /* 0x0000000eff029219 */ /* 0x000fe40000011603 */
[----:B------:R-:W-:Y:S02]  /*75f0*/  @!P1 SEL R3, R45, R0, !P2 ;  /* 0x000000002d039207 */ /* 0x000fe40005000000 */
[----:B------:R-:W-:Y:S02]  /*7600*/  @!P1 SEL R2, R43, R2, !P0 ;  /* 0x000000022b029207 */ /* 0x000fe40004000000 */
[----:B------:R-:W-:Y:S01]  /*7610*/  @P4 SHF.R.U32.HI R98, RZ, 0x10, R17 ;  /* 0x00000010ff624819 */ /* 0x000fe20000011611 */
[----:B------:R-:W-:Y:S02]  /*7620*/  USHF.L.U32 UR42, UR42, 0x6, URZ ;  /* 0x000000062a2a7899 */ /* 0x000fe400080006ff */
[----:B------:R-:W-:Y:S02]  /*7630*/  @!P1 IMAD.IADD R0, R2, 0x1, -R3 ;  /* 0x0000000102009824 */ /* 0x000fe400078e0a03 */
[----:B------:R-:W-:Y:S01]  /*7640*/  @!P1 IMAD.IADD R2, R3, 0x1, -R2 ;  /* 0x0000000103029824 */ /* 0x000fe200078e0a02 */
[----:B------:R-:W-:Y:S01]  /*7650*/  USHF.L.U32 UR41, UR41, 0x7, URZ ;  /* 0x0000000729297899 */ /* 0x000fe200080006ff */
[----:B------:R-:W-:Y:S02]  /*7660*/  @!P1 IMAD R45, R0, R9, R45 ;  /* 0x00000009002d9224 */ /* 0x000fe400078e022d */
[----:B------:R-:W-:Y:S01]  /*7670*/  @!P1 IMAD R43, R2, R10, R43 ;  /* 0x0000000a022b9224 */ /* 0x000fe200078e022b */
[----:B------:R-:W-:Y:S08]  /*7680*/  BRA.U !UP0, `(.L_x_148) ;  /* 0x0000000108407547 */ /* 0x000ff0000b800000 */
[----:B------:R-:W1:Y:S01]  /*7690*/  LDCU.64 UR8, c[0x4][0x80] ;  /* 0x01001000ff0877ac */ /* 0x000e620008000a00 */
[----:B------:R-:W-:Y:S01]  /*76a0*/  MOV R3, 0x0 ;  /* 0x0000000000037802 */ /* 0x000fe20000000f00 */
[----:B------:R-:W-:Y:S02]  /*76b0*/  HFMA2 R12, -RZ, RZ, 0, 5.9604644775390625e-08 ;  /* 0x00000001ff0c7431 */ /* 0x000fe400000001ff */
[----:B------:R-:W-:Y:S02]  /*76c0*/  IMAD.MOV.U32 R8, RZ, RZ, 0x70 ;  /* 0x00000070ff087424 */ /* 0x000fe400078e00ff */
[----:B------:R-:W-:Y:S01]  /*76d0*/  IMAD.MOV.U32 R13, RZ, RZ, RZ ;  /* 0x000000ffff0d7224 */ /* 0x000fe200078e00ff */
[----:B------:R-:W2:Y:S01]  /*76e0*/  LDCU.64 UR6, c[0x4][0x88] ;  /* 0x01001100ff0677ac */ /* 0x000ea20008000a00 */
[----:B------:R-:W3:Y:S01]  /*76f0*/  LDC.64 R2, c[0x4][R3] ;  /* 0x0100000003027b82 */ /* 0x000ee20000000a00 */
[----:B------:R-:W4:Y:S01]  /*7700*/  LDCU.64 UR4, c[0x4][0x8] ;  /* 0x01000100ff0477ac */ /* 0x000f220008000a00 */
[----:B-1----:R-:W-:Y:S01]  /*7710*/  MOV R5, UR9 ;  /* 0x0000000900057c02 */ /* 0x002fe20008000f00 */
[----:B------:R-:W-:Y:S01]  /*7720*/  IMAD.U32 R4, RZ, RZ, UR8 ;  /* 0x00000008ff047e24 */ /* 0x000fe2000f8e00ff */
[----:B--2---:R-:W-:Y:S01]  /*7730*/  MOV R7, UR7 ;  /* 0x0000000700077c02 */ /* 0x004fe20008000f00 */
[----:B------:R-:W-:Y:S01]  /*7740*/  IMAD.U32 R6, RZ, RZ, UR6 ;  /* 0x00000006ff067e24 */ /* 0x000fe2000f8e00ff */
[----:B----4-:R-:W-:Y:S01]  /*7750*/  MOV R11, UR5 ;  /* 0x00000005000b7c02 */ /* 0x010fe20008000f00 */
[----:B------:R-:W-:Y:S02]  /*7760*/  IMAD.U32 R10, RZ, RZ, UR4 ;  /* 0x00000004ff0a7e24 */ /* 0x000fe4000f8e00ff */
[----:B------:R-:W-:Y:S07]  /*7770*/  LEPC R20, `(.L_x_148) ;  /* 0x000000001014794e */ /* 0x000fee0000000000 */
[----:B---3-5:R-:W-:Y:S05]  /*7780*/  CALL.ABS.NOINC R2 ;  /* 0x0000000002007343 */ /* 0x028fea0003c00000 */
.L_x_148:
[----:B------:R-:W-:Y:S01]  /*7790*/  LOP3.LUT P0, RZ, R107, 0x90, RZ, 0xc0, !PT ;  /* 0x000000906bff7812 */ /* 0x000fe2000780c0ff */
[----:B------:R-:W-:Y:S11]  /*77a0*/  BSSY.RECONVERGENT B6, `(.L_x_149) ;  /* 0x0000013000067945 */ /* 0x000ff60003800200 */
[----:B------:R-:W-:Y:S01]  /*77b0*/  @!UPT UIADD3 URZ, UPT, UPT, URZ, URZ, URZ ;  /* 0x000000fffffff290 */ /* 0x000fe2000fffe0ff */
[----:B------:R-:W-:Y:S05]  /*77c0*/  @!P0 BRA `(.L_x_150) ;  /* 0x0000000000408947 */ /* 0x000fea0003800000 */
        /* <DEDUP_REMOVED lines=16> */
.L_x_150:
[----:B------:R-:W-:Y:S05]  /*78d0*/  BSYNC.RECONVERGENT B6 ;  /* 0x0000000000067941 */ /* 0x000fea0003800200 */
.L_x_149:
[----:B------:R-:W-:Y:S01]  /*78e0*/  ISETP.NE.U32.AND P4, PT, R86, RZ, PT ;  /* 0x000000ff5600720c */ /* 0x000fe20003f85070 */
[----:B------:R-:W-:Y:S01]  /*78f0*/  UISETP.NE.AND UP2, UPT, UR50, URZ, UPT ;  /* 0x000000ff3200728c */ /* 0x000fe2000bf45270 */
[----:B------:R-:W-:Y:S01]  /*7900*/  ISETP.NE.U32.AND P3, PT, RZ, UR38, PT ;  /* 0x00000026ff007c0c */ /* 0x000fe2000bf65070 */
[----:B------:R-:W-:Y:S01]  /*7910*/  UISETP.NE.U32.AND UP1, UPT, UR44, URZ, UPT ;  /* 0x000000ff2c00728c */ /* 0x000fe2000bf25070 */
[----:B------:R-:W-:Y:S01]  /*7920*/  ISETP.NE.AND.EX P4, PT, R87, RZ, PT, P4 ;  /* 0x000000ff5700720c */ /* 0x000fe20003f85340 */
[----:B------:R-:W-:Y:S01]  /*7930*/  UPLOP3.LUT UP0, UPT, UPT, UPT, UPT, 0x40, 0x4 ;  /* 0x000000000004789c */ /* 0x000fe20003f0e870 */
[----:B------:R-:W-:Y:S01]  /*7940*/  ISETP.NE.AND.EX P3, PT, RZ, UR39, PT, P3 ;  /* 0x00000027ff007c0c */ /* 0x000fe2000bf65330 */
[----:B------:R-:W-:Y:S01]  /*7950*/  UISETP.NE.AND.EX UP1, UPT, UR45, URZ, UPT, UP1 ;  /* 0x000000ff2d00728c */ /* 0x000fe2000bf25310 */
[----:B------:R-:W-:Y:S04]  /*7960*/  PLOP3.LUT P1, PT, PT, PT, UP2, 0x80, 0x8 ;  /* 0x000000000008781c */ /* 0x000fe80003f2f028 */
[----:B------:R-:W-:Y:S06]  /*7970*/  @UP2 UPLOP3.LUT UP0, UPT, UPT, UPT, UP1, 0x80, 0x8 ;  /* 0x000000000008289c */ /* 0x000fec0003f0f010 */
[----:B------:R-:W-:Y:S01]  /*7980*/  PLOP3.LUT P0, PT, PT, PT, UP0, 0x80, 0x8 ;  /* 0x000000000008781c */ /* 0x000fe20003f0f008 */
[----:B------:R-:W-:Y:S01]  /*7990*/  @!UPT UIADD3 URZ, UPT, UPT, URZ, URZ, URZ ;  /* 0x000000fffffff290 */ /* 0x000fe2000fffe0ff */
[----:B------:R-:W-:Y:S11]  /*79a0*/  BRA.U !UP1, `(.L_x_151) ;  /* 0x0000000109387547 */ /* 0x000ff6000b800000 */
[----:B------:R-:W-:Y:S01]  /*79b0*/  UISETP.NE.U32.AND UP0, UPT, UR38, URZ, UPT ;  /* 0x000000ff2600728c */ /* 0x000fe2000bf05070 */
[----:B------:R-:W-:Y:S02]  /*79c0*/  HFMA2 R0, -RZ, RZ, 0, 5.9604644775390625e-08 ;  /* 0x00000001ff007431 */ /* 0x000fe400000001ff */
[----:B------:R-:W-:Y:S01]  /*79d0*/  IMAD.MOV.U32 R91, RZ, RZ, 0x1 ;  /* 0x00000001ff5b7424 */ /* 0x000fe200078e00ff */
[----:B------:R-:W-:Y:S06]  /*79e0*/  UISETP.NE.AND.EX UP0, UPT, UR39, URZ, UPT, UP0 ;  /* 0x000000ff2700728c */ /* 0x000fec000bf05300 */
[----:B------:R-:W-:Y:S05]  /*79f0*/  PLOP3.LUT P2, PT, PT, PT, UP0, 0x80, 0x8 ;  /* 0x000000000008781c */ /* 0x000fea0003f4f008 */
[----:B------:R-:W1:Y:S01]  /*7a00*/  @UP0 LDCU.64 UR6, c[0x0][0x888] ;  /* 0x00011100ff0607ac */ /* 0x000e620008000a00 */
[----:B------:R-:W-:Y:S07]  /*7a10*/  @UP0 UIMAD UR4, UR36, UR44, URZ ;  /* 0x0000002c240402a4 */ /* 0x000fee000f8e02ff */
[----:B------:R-:W-:Y:S01]  /*7a20*/  @!P2 PRMT R91, R0, 0x7610, R91 ;  /* 0x00007610005ba816 */ /* 0x000fe2000000005b */
[----:B-1----:R-:W-:Y:S03]  /*7a30*/  @UP0 UIMAD.WIDE UR6, UR4, 0x4, UR6 ;  /* 0x00000004040608a5 */ /* 0x002fe6000f8e0206 */
[----:B------:R-:W1:Y:S03]  /*7a40*/  @!UP0 LDCU UR4, c[0x0][0x880] ;  /* 0x00011000ff0487ac */ /* 0x000e660008000800 */
[----:B------:R-:W-:Y:S01]  /*7a50*/  IMAD.U32 R2, RZ, RZ, UR6 ;  /* 0x00000006ff027e24 */ /* 0x000fe2000f8e00ff */
[----:B------:R-:W-:Y:S05]  /*7a60*/  MOV R3, UR7 ;  /* 0x0000000700037c02 */ /* 0x000fea0008000f00 */
[----:B-----5:R2:W5:Y:S02]  /*7a70*/  @P2 LDG.E R50, desc[UR46][R2.64] ;  /* 0x0000002e02322981 */ /* 0x020564000c1e1900 */
[----:B-12---:R-:W-:Y:S02]  /*7a80*/  @!P2 IMAD.U32 R50, RZ, RZ, UR4 ;  /* 0x00000004ff32ae24 */ /* 0x006fe4000f8e00ff */
.L_x_151:
[----:B------:R-:W-:Y:S05]  /*7a90*/  @!P4 BRA `(.L_x_152) ;  /* 0x000000000020c947 */ /* 0x000fea0003800000 */
[----:B------:R-:W-:Y:S04]  /*7aa0*/  ISETP.NE.U32.AND P2, PT, R84, RZ, PT ;  /* 0x000000ff5400720c */ /* 0x000fe80003f45070 */
[----:B------:R-:W-:Y:S11]  /*7ab0*/  ISETP.NE.AND.EX P2, PT, R85, RZ, PT, P2 ;  /* 0x000000ff5500720c */ /* 0x000ff60003f45320 */
[----:B------:R-:W-:Y:S02]  /*7ac0*/  @!UPT UIADD3 URZ, UPT, UPT, URZ, URZ, URZ ;  /* 0x000000fffffff290 */ /* 0x000fe4000fffe0ff */
[----:B------:R-:W1:Y:S01]  /*7ad0*/  @P2 LDC.64 R2, c[0x0][0x8a8] ;  /* 0x00022a00ff022b82 */ /* 0x000e620000000a00 */
[----:B------:R-:W-:Y:S04]  /*7ae0*/  @P2 IMAD R0, R86, UR36, RZ ;  /* 0x0000002456002c24 */ /* 0x000fe8000f8e02ff */
[----:B-1----:R-:W-:Y:S05]  /*7af0*/  @P2 IMAD.WIDE R2, R0, 0x4, R2 ;  /* 0x0000000400022825 */ /* 0x002fea00078e0202 */
[----:B-----5:R1:W5:Y:S02]  /*7b00*/  @P2 LDG.E R46, desc[UR46][R2.64] ;  /* 0x0000002e022e2981 */ /* 0x020364000c1e1900 */
[----:B-1----:R-:W2:Y:S02]  /*7b10*/  @!P2 LDC R46, c[0x0][0x8a0] ;  /* 0x00022800ff2eab82 */ /* 0x002ea40000000800 */
.L_x_152:
[----:B-----5:R-:W-:Y:S01]  /*7b20*/  ISETP.NE.AND P2, PT, R50, RZ, PT ;  /* 0x000000ff3200720c */ /* 0x020fe20003f45270 */
[----:B------:R-:W-:Y:S01]  /*7b30*/  BSSY B1, `(.L_x_153) ;  /* 0x0000040000017945 */ /* 0x000fe20003800000 */
[----:B------:R-:W-:Y:S01]  /*7b40*/  SEL R7, RZ, 0xffffffff, P3 ;  /* 0xffffffffff077807 */ /* 0x000fe20001800000 */
[----:B------:R-:W-:Y:S01]  /*7b50*/  IMAD.MOV.U32 R55, RZ, RZ, 0x1 ;  /* 0x00000001ff377424 */ /* 0x000fe200078e00ff */
[----:B------:R-:W-:Y:S01]  /*7b60*/  LOP3.LUT P3, RZ, R91, 0xff, RZ, 0xc0, !PT ;  /* 0x000000ff5bff7812 */ /* 0x000fe2000786c0ff */
[----:B------:R-:W-:Y:S01]  /*7b70*/  IMAD R48, R44, 0x40, R47 ;  /* 0x000000402c307824 */ /* 0x000fe200078e022f */
[----:B------:R-:W-:Y:S02]  /*7b80*/  @P1 SEL R0, RZ, 0xffffffff, P2 ;  /* 0xffffffffff001807 */ /* 0x000fe40001000000 */
[----:B------:R-:W-:Y:S02]  /*7b90*/  CS2R R62, SRZ ;  /* 0x00000000003e7805 */ /* 0x000fe4000001ff00 */
[----:B------:R-:W-:Y:S02]  /*7ba0*/  LEA R3, R104, UR49, 0x3 ;  /* 0x0000003168037c11 */ /* 0x000fe4000f8e18ff */
[----:B------:R-:W-:Y:S02]  /*7bb0*/  CS2R R60, SRZ ;  /* 0x00000000003c7805 */ /* 0x000fe4000001ff00 */
[----:B------:R-:W-:Y:S02]  /*7bc0*/  @P0 SEL R0, R7, R0, !P3 ;  /* 0x0000000007000207 */ /* 0x000fe40005800000 */
[----:B------:R-:W-:Y:S02]  /*7bd0*/  CS2R R58, SRZ ;  /* 0x00000000003a7805 */ /* 0x000fe4000001ff00 */
[----:B------:R-:W-:Y:S02]  /*7be0*/  LEA R110, R44, UR49, 0x3 ;  /* 0x000000312c6e7c11 */ /* 0x000fe4000f8e18ff */
[----:B------:R-:W-:Y:S02]  /*7bf0*/  CS2R R56, SRZ ;  /* 0x0000000000387805 */ /* 0x000fe4000001ff00 */
[----:B------:R-:W-:Y:S02]  /*7c00*/  @P1 LOP3.LUT R0, R0, 0x1, RZ, 0xc0, !PT ;  /* 0x0000000100001812 */ /* 0x000fe400078ec0ff */
[----:B------:R-:W-:Y:S02]  /*7c10*/  SHF.L.U32 R5, R106, 0x1f, RZ ;  /* 0x0000001f6a057819 */ /* 0x000fe400000006ff */
[----:B------:R-:W-:Y:S02]  /*7c20*/  ISETP.NE.U32.OR P5, PT, R0, 0x1, !P1 ;  /* 0x000000010000780c */ /* 0x000fe40004fa5470 */
[----:B------:R-:W-:Y:S02]  /*7c30*/  SEL R0, RZ, 0xffffffff, P2 ;  /* 0xffffffffff007807 */ /* 0x000fe40001000000 */
[----:B------:R-:W-:Y:S02]  /*7c40*/  PLOP3.LUT P2, PT, PT, PT, UP1, 0x80, 0x8 ;  /* 0x000000000008781c */ /* 0x000fe40003f4f018 */
[----:B------:R-:W-:Y:S07]  /*7c50*/  P2R R64, PR, RZ, 0x20 ;  /* 0x00000020ff407803 */ /* 0x000fee0000000000 */
[----:B------:R-:W-:Y:S04]  /*7c60*/  @P5 SHF.L.U32 R2, R99, 0x1f, RZ ;  /* 0x0000001f63025819 */ /* 0x000fe800000006ff */
[----:B------:R-:W1:Y:S01]  /*7c70*/  @P5 SYNCS.PHASECHK.TRANS64.TRYWAIT P1, [R3+URZ+0x340], R2 ;  /* 0x00034002030055a7 */ /* 0x000e6200080211ff */
[----:B------:R-:W-:Y:S04]  /*7c80*/  @P2 SEL R0, R7, R0, !P3 ;  /* 0x0000000007002207 */ /* 0x000fe80005800000 */
[----:B------:R-:W-:Y:S04]  /*7c90*/  LOP3.LUT R0, R0, 0x1, RZ, 0xc0, !PT ;  /* 0x0000000100007812 */ /* 0x000fe800078ec0ff */
[----:B------:R-:W-:Y:S04]  /*7ca0*/  ISETP.NE.U32.AND P4, PT, R0, 0x1, PT ;  /* 0x000000010000780c */ /* 0x000fe80003f85070 */
[----:B------:R-:W-:Y:S01]  /*7cb0*/  P2R R72, PR, RZ, 0x10 ;  /* 0x00000010ff487803 */ /* 0x000fe20000000000 */
[----:B------:R3:W4:Y:S01]  /*7cc0*/  SYNCS.PHASECHK.TRANS64.TRYWAIT P0, [R110+URZ+0x390], R5 ;  /* 0x000390056e0075a7 */ /* 0x00072200080011ff */
[----:B-1----:R-:W-:Y:S01]  /*7cd0*/  @P5 SEL R55, RZ, 0x1, !P1 ;  /* 0x00000001ff375807 */ /* 0x002fe20004800000 */
[----:B---3--:R-:W-:Y:S06]  /*7ce0*/  @!P5 BRA `(.L_x_154) ;  /* 0x000000000090d947 */ /* 0x008fec0003800000 */
[----:B------:R-:W-:Y:S01]  /*7cf0*/  @P4 IMAD R4, R104, 0x1000, R95 ;  /* 0x0000100068044824 */ /* 0x000fe200078e025f */
[----:B------:R-:W-:Y:S01]  /*7d00*/  LOP3.LUT P5, RZ, R96, 0x80, RZ, 0xc0, !PT ;  /* 0x0000008060ff7812 */ /* 0x000fe200078ac0ff */
[----:B------:R-:W-:Y:S01]  /*7d10*/  BSSY B0, `(.L_x_155) ;  /* 0x000000f000007945 */ /* 0x000fe20003800000 */
[----:B------:R-:W-:Y:S01]  /*7d20*/  ISETP.NE.AND P2, PT, R55, RZ, PT ;  /* 0x000000ff3700720c */ /* 0x000fe20003f45270 */
[----:B------:R-:W-:Y:S01]  /*7d30*/  @P4 VIADD R0, R4, UR49 ;  /* 0x0000003104004c36 */ /* 0x000fe20008000000 */
[----:B------:R-:W-:Y:S02]  /*7d40*/  PLOP3.LUT P1, PT, PT, PT, PT, 0x8, 0x80 ;  /* 0x000000000080781c */ /* 0x000fe40003f2e170 */
[----:B------:R-:W-:Y:S02]  /*7d50*/  CS2R R58, SRZ ;  /* 0x00000000003a7805 */ /* 0x000fe4000001ff00 */
[----:B------:R-:W-:Y:S01]  /*7d60*/  @P4 PLOP3.LUT P1, PT, P5, PT, PT, 0x80, 0x8 ;  /* 0x000000000008481c */ /* 0x000fe20002f2f070 */
[C---:B------:R-:W-:Y:S01]  /*7d70*/  @P4 VIADD R2, R0.reuse, 0x10 ;  /* 0x0000001000024836 */ /* 0x040fe20000000000 */
[----:B------:R-:W-:Y:S02]  /*7d80*/  CS2R R56, SRZ ;  /* 0x0000000000387805 */ /* 0x000fe4000001ff00 */
[----:B------:R-:W-:Y:S02]  /*7d90*/  CS2R R62, SRZ ;  /* 0x00000000003e7805 */ /* 0x000fe4000001ff00 */
[----:B------:R-:W-:Y:S07]  /*7da0*/  CS2R R60, SRZ ;  /* 0x00000000003c7805 */ /* 0x000fee000001ff00 */
[----:B------:R-:W-:Y:S01]  /*7db0*/  @P1 VIADD R2, R0, 0xfffffff0 ;  /* 0xfffffff000021836 */ /* 0x000fe20000000000 */
[----:B------:R-:W-:Y:S06]  /*7dc0*/  @P2 BRA `(.L_x_156) ;  /* 0x00000000000c2947 */ /* 0x000fec0003800000 */
[----:B------:R-:W-:Y:S04]  /*7dd0*/  SHF.L.U32 R0, R99, 0x1f, RZ ;  /* 0x0000001f63007819 */ /* 0x000fe800000006ff */
[----:B------:R-:W1:Y:S02]  /*7de0*/  SYNCS.PHASECHK.TRANS64.TRYWAIT P1, [R3+URZ+0x340], R0 ;  /* 0x00034000030075a7 */ /* 0x000e6400080211ff */
[----:B-1----:R-:W-:Y:S05]  /*7df0*/  @!P1 BRA `(.L_x_157) ;  /* 0x0000003800049947 */ /* 0x002fea0003800000 */
.L_x_156:
[----:B------:R-:W-:Y:S05]  /*7e00*/  BSYNC B0 ;  /* 0x0000000000007941 */ /* 0x000fea0003800000 */
.L_x_155:
[----:B------:R-:W-:Y:S01]  /*7e10*/  ISETP.NE.AND P1, PT, R72, RZ, PT ;  /* 0x000000ff4800720c */ /* 0x000fe20003f25270 */
[----:B-1----:R-:W-:Y:S02]  /*7e20*/  VIADD R3, R3, 0x350 ;  /* 0x0000035003037836 */ /* 0x002fe40000000000 */
[----:B------:R-:W-:Y:S02]  /*7e30*/  IMAD.U32 R0, RZ, RZ, UR37 ;  /* 0x00000025ff007e24 */ /* 0x000fe4000f8e00ff */
[----:B------:R-:W-:Y:S03]  /*7e40*/  VIADD R104, R104, 0x1 ;  /* 0x0000000168687836 */ /* 0x000fe60000000000 */
[----:B------:R-:W-:Y:S05]  /*7e50*/  PRMT R0, R0, 0x654, R3 ;  /* 0x0000065400007816 */ /* 0x000fea0000000003 */
[----:B------:R1:W3:Y:S04]  /*7e60*/  @P1 LDS.128 R56, [R4+UR49+0x500] ;  /* 0x0005003104381984 */ /* 0x0002e80008000c00 */
[----:B------:R1:W1:Y:S01]  /*7e70*/  @P1 LDS.128 R60, [R2+0x500] ;  /* 0x00050000023c1984 */ /* 0x0002620000000c00 */
[C---:B------:R-:W-:Y:S01]  /*7e80*/  ISETP.NE.AND P1, PT, R104.reuse, 0x2, PT ;  /* 0x000000026800780c */ /* 0x040fe20003f25270 */
[----:B------:R-:W-:Y:S01]  /*7e90*/  @!PT LDS RZ, [RZ] ;  /* 0x00000000fffff984 */ /* 0x000fe20000000800 */
[----:B------:R-:W-:Y:S01]  /*7ea0*/  @!PT LDS RZ, [RZ] ;  /* 0x00000000fffff984 */ /* 0x000fe20000000800 */
[----:B------:R-:W-:Y:S01]  /*7eb0*/  @!PT LDS RZ, [RZ] ;  /* 0x00000000fffff984 */ /* 0x000fe20000000800 */
[----:B------:R-:W-:Y:S01]  /*7ec0*/  @!PT LDS RZ, [RZ] ;  /* 0x00000000fffff984 */ /* 0x000fe20000000800 */
[----:B------:R5:W-:Y:S06]  /*7ed0*/  MEMBAR.ALL.CTA ;  /* 0x0000000000007992 */ /* 0x000bec0000008000 */
[----:B-----5:R-:W5:Y:S01]  /*7ee0*/  FENCE.VIEW.ASYNC.S ;  /* 0x00000000000073c6 */ /* 0x020f620000000000 */
[----:B------:R-:W-:Y:S01]  /*7ef0*/  SEL R104, R104, RZ, P1 ;  /* 0x000000ff68687207 */ /* 0x000fe20000800000 */
[----:B-----5:R5:W-:Y:S02]  /*7f00*/  SYNCS.ARRIVE.TRANS64.RED.A1T0 RZ, [R0+URZ], RZ ;  /* 0x000000ff00ff79a7 */ /* 0x020be400081004ff */
[----:B-----5:R-:W-:Y:S04]  /*7f10*/  SEL R0, RZ, 0x1, P1 ;  /* 0x00000001ff007807 */ /* 0x020fe80000800000 */
[----:B---3--:R-:W-:Y:S02]  /*7f20*/  LOP3.LUT R99, R99, R0, RZ, 0x3c, !PT ;  /* 0x0000000063637212 */ /* 0x008fe400078e3cff */
.L_x_154:
[----:B------:R-:W-:Y:S05]  /*7f30*/  BSYNC B1 ;  /* 0x0000000000017941 */ /* 0x000fea0003800000 */
.L_x_153:
[----:B------:R-:W-:Y:S04]  /*7f40*/  SHF.R.U32.HI R0, RZ, 0x15, R48 ;  /* 0x00000015ff007819 */ /* 0x000fe80000011630 */
[----:B------:R-:W-:Y:S01]  /*7f50*/  LOP3.LUT P1, RZ, R0, 0x3, R97, 0x48, !PT ;  /* 0x0000000300ff7812 */ /* 0x000fe20007824861 */
[----:B------:R-:W-:Y:S01]  /*7f60*/  @!UPT UIADD3 URZ, UPT, UPT, URZ, URZ, URZ ;  /* 0x000000fffffff290 */ /* 0x000fe2000fffe0ff */
[----:B----4-:R-:W-:Y:S11]  /*7f70*/  @P0 BRA `(.L_x_158) ;  /* 0x0000000000080947 */ /* 0x010ff60003800000 */
[----:B------:R-:W3:Y:S02]  /*7f80*/  SYNCS.PHASECHK.TRANS64.TRYWAIT P0, [R110+URZ+0x390], R5 ;  /* 0x000390056e0075a7 */ /* 0x000ee400080011ff */
[----:B---3--:R-:W-:Y:S05]  /*7f90*/  @!P0 BRA `(.L_x_159) ;  /* 0x0000003400b08947 */ /* 0x008fea0003800000 */
.L_x_158:
[----:B------:R-:W-:Y:S05]  /*7fa0*/  @!P1 BRA `(.L_x_160) ;  /* 0x0000000000409947 */ /* 0x000fea0003800000 */
[----:B------:R-:W3:Y:S01]  /*7fb0*/  LDCU.64 UR8, c[0x4][0x70] ;  /* 0x01000e00ff0877ac */ /* 0x000ee20008000a00 */
[----:B------:R-:W-:Y:S01]  /*7fc0*/  MOV R3, 0x0 ;  /* 0x0000000000037802 */ /* 0x000fe20000000f00 */
[----:B------:R-:W-:Y:S02]  /*7fd0*/  HFMA2 R12, -RZ, RZ, 0, 5.9604644775390625e-08 ;  /* 0x00000001ff0c7431 */ /* 0x000fe400000001ff */
[----:B------:R-:W-:Y:S02]  /*7fe0*/  IMAD.MOV.U32 R8, RZ, RZ, 0x192 ;  /* 0x00000192ff087424 */ /* 0x000fe400078e00ff */
[----:B------:R-:W-:Y:S01]  /*7ff0*/  IMAD.MOV.U32 R13, RZ, RZ, RZ ;  /* 0x000000ffff0d7224 */ /* 0x000fe200078e00ff */
[----:B------:R-:W4:Y:S01]  /*8000*/  LDCU.64 UR6, c[0x4][0x78] ;  /* 0x01000f00ff0677ac */ /* 0x000f220008000a00 */
[----:B-1----:R-:W1:Y:S01]  /*8010*/  LDC.64 R2, c[0x4][R3] ;  /* 0x0100000003027b82 */ /* 0x002e620000000a00 */
[----:B------:R-:W5:Y:S01]  /*8020*/  LDCU.64 UR4, c[0x4][0x10] ;  /* 0x01000200ff0477ac */ /* 0x000f620008000a00 */
[----:B---3--:R-:W-:Y:S01]  /*8030*/  MOV R5, UR9 ;  /* 0x0000000900057c02 */ /* 0x008fe20008000f00 */
[----:B------:R-:W-:Y:S01]  /*8040*/  IMAD.U32 R4, RZ, RZ, UR8 ;  /* 0x00000008ff047e24 */ /* 0x000fe2000f8e00ff */
[----:B----4-:R-:W-:Y:S01]  /*8050*/  MOV R7, UR7 ;  /* 0x0000000700077c02 */ /* 0x010fe20008000f00 */
[----:B------:R-:W-:Y:S01]  /*8060*/  IMAD.U32 R6, RZ, RZ, UR6 ;  /* 0x00000006ff067e24 */ /* 0x000fe2000f8e00ff */
[----:B-----5:R-:W-:Y:S01]  /*8070*/  MOV R11, UR5 ;  /* 0x00000005000b7c02 */ /* 0x020fe20008000f00 */
[----:B------:R-:W-:Y:S02]  /*8080*/  IMAD.U32 R10, RZ, RZ, UR4 ;  /* 0x00000004ff0a7e24 */ /* 0x000fe4000f8e00ff */
[----:B------:R-:W-:Y:S07]  /*8090*/  LEPC R20, `(.L_x_160) ;  /* 0x000000001014794e */ /* 0x000fee0000000000 */
[----:B-12---:R-:W-:Y:S05]  /*80a0*/  CALL.ABS.NOINC R2 ;  /* 0x0000000002007343 */ /* 0x006fea0003c00000 */
.L_x_160:
[----:B------:R-:W-:Y:S05]  /*80b0*/  WARPSYNC.ALL ;  /* 0x0000000000007948 */ /* 0x000fea0003800000 */
[----:B------:R-:W-:Y:S01]  /*80c0*/  R2UR UR4, R48 ;  /* 0x00000000300472ca */ /* 0x000fe200000e0000 */
[----:B------:R-:W-:Y:S01]  /*80d0*/  HFMA2 R70, -RZ, RZ, 0, 9.5367431640625e-07 ;  /* 0x00000010ff467431 */ /* 0x000fe200000001ff */
[C---:B------:R-:W-:Y:S01]  /*80e0*/  PRMT R49, R56.reuse, 0x8880, RZ ;  /* 0x0000888038317816 */ /* 0x040fe200000000ff */
[----:B------:R-:W-:Y:S01]  /*80f0*/  BSSY.RECONVERGENT B0, `(.L_x_161) ;  /* 0x00000a4000007945 */ /* 0x000fe20003800200 */
[C---:B------:R-:W-:Y:S02]  /*8100*/  SHF.L.U32 R51, R56.reuse, 0x10, RZ ;  /* 0x0000001038337819 */ /* 0x040fe400000006ff */
[----:B------:R-:W-:Y:S02]  /*8110*/  SHF.L.U32 R52, R56, 0x8, RZ ;  /* 0x0000000838347819 */ /* 0x000fe400000006ff */
[----:B------:R-:W-:Y:S02]  /*8120*/  SHF.R.S32.HI R51, RZ, 0x18, R51 ;  /* 0x00000018ff337819 */ /* 0x000fe40000011433 */
[----:B------:R-:W-:Y:S02]  /*8130*/  PRMT R53, R57, 0x8880, RZ ;  /* 0x0000888039357816 */ /* 0x000fe400000000ff */
[----:B------:R-:W-:Y:S01]  /*8140*/  ISETP.NE.AND P6, PT, R64, RZ, PT ;  /* 0x000000ff4000720c */ /* 0x000fe20003fc5270 */
[----:B-1-3--:R-:W2:Y:S01]  /*8150*/  LDTM.x32 R4, tmem[UR4] ;  /* 0x00000004000479ee */ /* 0x00aea200082c0000 */
[----:B------:R-:W-:Y:S02]  /*8160*/  IADD3 R73, PT, PT, R95, UR49, RZ ;  /* 0x000000315f497c10 */ /* 0x000fe4000fffe0ff */
[----:B------:R-:W-:Y:S02]  /*8170*/  LOP3.LUT P5, RZ, R96, 0x80, RZ, 0xc0, !PT ;  /* 0x0000008060ff7812 */ /* 0x000fe400078ac0ff */
[----:B------:R-:W-:Y:S02]  /*8180*/  PRMT R54, R59, 0x8880, RZ ;  /* 0x000088803b367816 */ /* 0x000fe400000000ff */
[----:B------:R-:W-:Y:S02]  /*8190*/  SEL R74, R70, 0xfffffff0, !P5 ;  /* 0xfffffff0464a7807 */ /* 0x000fe40006800000 */
[----:B------:R-:W-:Y:S02]  /*81a0*/  ISETP.NE.AND P0, PT, R108, RZ, PT ;  /* 0x000000ff6c00720c */ /* 0x000fe40003f05270 */
[----:B------:R-:W-:Y:S01]  /*81b0*/  IADD3 R112, PT, PT, R73, R74, RZ ;  /* 0x0000004a49707210 */ /* 0x000fe20007ffe0ff */
[C---:B--2---:R-:W-:Y:S02]  /*81c0*/  IMAD R0, R46.reuse, R4, RZ ;  /* 0x000000042e007224 */ /* 0x044fe400078e02ff */
[C---:B------:R-:W-:Y:S02]  /*81d0*/  IMAD R2, R46.reuse, R5, RZ ;  /* 0x000000052e027224 */ /* 0x040fe400078e02ff */
[----:B------:R-:W-:Y:S01]  /*81e0*/  IMAD R0, R49, R50, R0 ;  /* 0x0000003231007224 */ /* 0x000fe200078e0200 */
[----:B------:R-:W-:Y:S01]  /*81f0*/  SHF.R.S32.HI R49, RZ, 0x18, R52 ;  /* 0x00000018ff317819 */ /* 0x000fe20000011434 */
[C---:B------:R-:W-:Y:S02]  /*8200*/  IMAD R3, R46.reuse, R6, RZ ;  /* 0x000000062e037224 */ /* 0x040fe400078e02ff */
[-C--:B------:R-:W-:Y:S01]  /*8210*/  IMAD R2, R51, R50.reuse, R2 ;  /* 0x0000003233027224 */ /* 0x080fe200078e0202 */
[----:B------:R-:W-:Y:S01]  /*8220*/  SHF.R.S32.HI R51, RZ, 0x18, R56 ;  /* 0x00000018ff337819 */ /* 0x000fe20000011438 */
[C---:B------:R-:W-:Y:S02]  /*8230*/  IMAD R7, R46.reuse, R7, RZ ;  /* 0x000000072e077224 */ /* 0x040fe400078e02ff */
[----:B------:R-:W-:Y:S01]  /*8240*/  IMAD R3, R49, R50, R3 ;  /* 0x0000003231037224 */ /* 0x000fe200078e0203 */
[----:B------:R-:W-:Y:S01]  /*8250*/  MOV R49, R53 ;  /* 0x0000003500317202 */ /* 0x000fe20000000f00 */
[C---:B------:R-:W-:Y:S01]  /*8260*/  IMAD.U32 R52, R57.reuse, 0x10000, RZ ;  /* 0x0001000039347824 */ /* 0x040fe200078e00ff */
[----:B------:R-:W-:Y:S01]  /*8270*/  SHF.L.U32 R53, R57, 0x8, RZ ;  /* 0x0000000839357819 */ /* 0x000fe200000006ff */
[C---:B------:R-:W-:Y:S02]  /*8280*/  IMAD R4, R46.reuse, R8, RZ ;  /* 0x000000082e047224 */ /* 0x040fe400078e02ff */
[-C--:B------:R-:W-:Y:S01]  /*8290*/  IMAD R7, R51, R50.reuse, R7 ;  /* 0x0000003233077224 */ /* 0x080fe200078e0207 */
[----:B------:R-:W-:Y:S01]  /*82a0*/  SHF.R.S32.HI R51, RZ, 0x18, R52 ;  /* 0x00000018ff337819 */ /* 0x000fe20000011434 */
[C---:B------:R-:W-:Y:S01]  /*82b0*/  IMAD R5, R46.reuse, R9, RZ ;  /* 0x000000092e057224 */ /* 0x040fe200078e02ff */
[----:B------:R-:W-:Y:S01]  /*82c0*/  SHF.R.S32.HI R52, RZ, 0x18, R57 ;  /* 0x00000018ff347819 */ /* 0x000fe20000011439 */
[----:B------:R-:W-:Y:S01]  /*82d0*/  IMAD R4, R49, R50, R4 ;  /* 0x0000003231047224 */ /* 0x000fe200078e0204 */
[----:B------:R-:W-:Y:S01]  /*82e0*/  SHF.R.S32.HI R49, RZ, 0x18, R53 ;  /* 0x00000018ff317819 */ /* 0x000fe20000011435 */
[----:B------:R-:W-:Y:S01]  /*82f0*/  IMAD R6, R46, R10, RZ ;  /* 0x0000000a2e067224 */ /* 0x000fe200078e02ff */
[----:B------:R-:W-:Y:S01]  /*8300*/  PRMT R53, R58, 0x8880, RZ ;  /* 0x000088803a357816 */ /* 0x000fe200000000ff */
[----:B------:R-:W-:Y:S01]  /*8310*/  IMAD R11, R46, R11, RZ ;  /* 0x0000000b2e0b7224 */ /* 0x000fe200078e02ff */
[----:B------:R-:W-:Y:S01]  /*8320*/  I2IP.S8.S32.SAT R65, R7, R3, RZ ;  /* 0x0000000307417239 */ /* 0x000fe200000014ff */
[----:B------:R-:W-:Y:S02]  /*8330*/  IMAD R5, R51, R50, R5 ;  /* 0x0000003233057224 */ /* 0x000fe400078e0205 */
[----:B------:R-:W-:Y:S01]  /*8340*/  IMAD.U32 R51, R58, 0x10000, RZ ;  /* 0x000100003a337824 */ /* 0x000fe200078e00ff */
[----:B------:R-:W-:Y:S01]  /*8350*/  I2IP.S8.S32.SAT R64, R2, R0, R65 ;  /* 0x0000000002407239 */ /* 0x000fe20000001441 */
[----:B------:R-:W-:Y:S01]  /*8360*/  IMAD R6, R49, R50, R6 ;  /* 0x0000003231067224 */ /* 0x000fe200078e0206 */
[----:B------:R-:W-:Y:S01]  /*8370*/  MOV R49, R53 ;  /* 0x0000003500317202 */ /* 0x000fe20000000f00 */
[----:B------:R-:W-:Y:S01]  /*8380*/  IMAD R8, R46, R12, RZ ;  /* 0x0000000c2e087224 */ /* 0x000fe200078e02ff */
[----:B------:R-:W-:Y:S01]  /*8390*/  SHF.R.S32.HI R51, RZ, 0x18, R51 ;  /* 0x00000018ff337819 */ /* 0x000fe20000011433 */
[-C--:B------:R-:W-:Y:S01]  /*83a0*/  IMAD R11, R52, R50.reuse, R11 ;  /* 0x00000032340b7224 */ /* 0x080fe200078e020b */
[----:B------:R-:W-:Y:S01]  /*83b0*/  SHF.L.U32 R52, R58, 0x8, RZ ;  /* 0x000000083a347819 */ /* 0x000fe200000006ff */
[C---:B------:R-:W-:Y:S01]  /*83c0*/  IMAD R9, R46.reuse, R13, RZ ;  /* 0x0000000d2e097224 */ /* 0x040fe200078e02ff */
[----:B------:R-:W-:Y:S01]  /*83d0*/  SHF.L.U32 R53, R59, 0x8, RZ ;  /* 0x000000083b357819 */ /* 0x000fe200000006ff */
[----:B------:R-:W-:Y:S01]  /*83e0*/  IMAD R8, R49, R50, R8 ;  /* 0x0000003231087224 */ /* 0x000fe200078e0208 */
[----:B------:R-:W-:Y:S01]  /*83f0*/  SHF.R.S32.HI R49, RZ, 0x18, R52 ;  /* 0x00000018ff317819 */ /* 0x000fe20000011434 */
[C---:B------:R-:W-:Y:S01]  /*8400*/  IMAD R10, R46.reuse, R14, RZ ;  /* 0x0000000e2e0a7224 */ /* 0x040fe200078e02ff */
[----:B------:R-:W-:Y:S01]  /*8410*/  I2IP.S8.S32.SAT R65, R11, R6, RZ ;  /* 0x000000060b417239 */ /* 0x000fe200000014ff */
[----:B------:R-:W-:Y:S01]  /*8420*/  IMAD R9, R51, R50, R9 ;  /* 0x0000003233097224 */ /* 0x000fe200078e0209 */
[----:B------:R-:W-:Y:S01]  /*8430*/  SHF.R.S32.HI R51, RZ, 0x18, R58 ;  /* 0x00000018ff337819 */ /* 0x000fe2000001143a */
[----:B------:R-:W-:Y:S01]  /*8440*/  IMAD.U32 R52, R59, 0x10000, RZ ;  /* 0x000100003b347824 */ /* 0x000fe200078e00ff */
[----:B------:R-:W-:Y:S01]  /*8450*/  I2IP.S8.S32.SAT R65, R5, R4, R65 ;  /* 0x0000000405417239 */ /* 0x000fe20000001441 */
[C---:B------:R-:W-:Y:S01]  /*8460*/  IMAD R15, R46.reuse, R15, RZ ;  /* 0x0000000f2e0f7224 */ /* 0x040fe200078e02ff */
[----:B------:R-:W-:Y:S01]  /*8470*/  SHF.R.S32.HI R53, RZ, 0x18, R53 ;  /* 0x00000018ff357819 */ /* 0x000fe20000011435 */
[----:B------:R-:W-:Y:S01]  /*8480*/  IMAD R10, R49, R50, R10 ;  /* 0x00000032310a7224 */ /* 0x000fe200078e020a */
[----:B------:R-:W-:Y:S01]  /*8490*/  MOV R49, R54 ;  /* 0x0000003600317202 */ /* 0x000fe20000000f00 */
[C---:B------:R-:W-:Y:S01]  /*84a0*/  IMAD R12, R46.reuse, R16, RZ ;  /* 0x000000102e0c7224 */ /* 0x040fe200078e02ff */
[----:B------:R-:W-:Y:S01]  /*84b0*/  SHF.R.S32.HI R52, RZ, 0x18, R52 ;  /* 0x00000018ff347819 */ /* 0x000fe20000011434 */
[C---:B------:R-:W-:Y:S02]  /*84c0*/  IMAD R13, R46.reuse, R17, RZ ;  /* 0x000000112e0d7224 */ /* 0x040fe400078e02ff */
[----:B------:R-:W-:Y:S01]  /*84d0*/  IMAD R15, R51, R50, R15 ;  /* 0x00000032330f7224 */ /* 0x000fe200078e020f */
[----:B------:R-:W-:Y:S01]  /*84e0*/  SHF.R.S32.HI R51, RZ, 0x18, R59 ;  /* 0x00000018ff337819 */ /* 0x000fe2000001143b */
[C---:B------:R-:W-:Y:S02]  /*84f0*/  IMAD R14, R46.reuse, R18, RZ ;  /* 0x000000122e0e7224 */ /* 0x040fe400078e02ff */
[----:B------:R-:W-:Y:S01]  /*8500*/  IMAD R12, R49, R50, R12 ;  /* 0x00000032310c7224 */ /* 0x000fe200078e020c */
[----:B------:R-:W-:Y:S01]  /*8510*/  I2IP.S8.S32.SAT R66, R15, R10, RZ ;  /* 0x0000000a0f427239 */ /* 0x000fe200000014ff */
[----:B------:R-:W-:Y:S01]  /*8520*/  IMAD R19, R46, R19, RZ ;  /* 0x000000132e137224 */ /* 0x000fe200078e02ff */
[----:B------:R-:W-:Y:S01]  /*8530*/  PRMT R49, R60, 0x8880, RZ ;  /* 0x000088803c317816 */ /* 0x000fe200000000ff */
[----:B------:R-:W-:Y:S01]  /*8540*/  IMAD R13, R52, R50, R13 ;  /* 0x00000032340d7224 */ /* 0x000fe200078e020d */
[----:B------:R-:W-:Y:S01]  /*8550*/  I2IP.S8.S32.SAT R66, R9, R8, R66 ;  /* 0x0000000809427239 */ /* 0x000fe20000001442 */
[-C--:B------:R-:W-:Y:S01]  /*8560*/  IMAD R14, R53, R50.reuse, R14 ;  /* 0x00000032350e7224 */ /* 0x080fe200078e020e */
[----:B------:R-:W-:Y:S01]  /*8570*/  PRMT R53, R61, 0x8880, RZ ;  /* 0x000088803d357816 */ /* 0x000fe200000000ff */
[----:B------:R-:W-:Y:S01]  /*8580*/  IMAD R19, R51, R50, R19 ;  /* 0x0000003233137224 */ /* 0x000fe200078e0213 */
[----:B------:R-:W-:Y:S01]  /*8590*/  SHF.L.U32 R52, R61, 0x10, RZ ;  /* 0x000000103d347819 */ /* 0x000fe200000006ff */
[----:B------:R-:W-:Y:S02]  /*85a0*/  IMAD R16, R46, R20, RZ ;  /* 0x000000142e107224 */ /* 0x000fe400078e02ff */
[C---:B------:R-:W-:Y:S01]  /*85b0*/  IMAD.U32 R51, R60.reuse, 0x10000, RZ ;  /* 0x000100003c337824 */ /* 0x040fe200078e00ff */
[----:B------:R-:W-:Y:S01]  /*85c0*/  I2IP.S8.S32.SAT R67, R19, R14, RZ ;  /* 0x0000000e13437239 */ /* 0x000fe200000014ff */
[----:B------:R-:W-:Y:S01]  /*85d0*/  IMAD R16, R49, R50, R16 ;  /* 0x0000003231107224 */ /* 0x000fe200078e0210 */
[----:B------:R-:W-:Y:S01]  /*85e0*/  SHF.L.U32 R49, R60, 0x8, RZ ;  /* 0x000000083c317819 */ /* 0x000fe200000006ff */
[C---:B------:R-:W-:Y:S01]  /*85f0*/  IMAD R17, R46.reuse, R21, RZ ;  /* 0x000000152e117224 */ /* 0x040fe200078e02ff */
[----:B------:R-:W-:Y:S01]  /*8600*/  SHF.R.S32.HI R51, RZ, 0x18, R51 ;  /* 0x00000018ff337819 */ /* 0x000fe20000011433 */
[C---:B------:R-:W-:Y:S01]  /*8610*/  IMAD R18, R46.reuse, R22, RZ ;  /* 0x000000162e127224 */ /* 0x040fe200078e02ff */
[----:B------:R-:W-:Y:S01]  /*8620*/  SHF.R.S32.HI R49, RZ, 0x18, R49 ;  /* 0x00000018ff317819 */ /* 0x000fe20000011431 */
[C---:B------:R-:W-:Y:S01]  /*8630*/  IMAD R23, R46.reuse, R23, RZ ;  /* 0x000000172e177224 */ /* 0x040fe200078e02ff */
[----:B------:R-:W-:Y:S01]  /*8640*/  I2IP.S8.S32.SAT R67, R13, R12, R67 ;  /* 0x0000000c0d437239 */ /* 0x000fe20000001443 */
[----:B------:R-:W-:Y:S01]  /*8650*/  IMAD R17, R51, R50, R17 ;  /* 0x0000003233117224 */ /* 0x000fe200078e0211 */
[----:B------:R-:W-:Y:S01]  /*8660*/  SHF.R.S32.HI R51, RZ, 0x18, R60 ;  /* 0x00000018ff337819 */ /* 0x000fe2000001143c */
[----:B------:R-:W-:Y:S01]  /*8670*/  IMAD.SHL.U32 R54, R61, 0x100, RZ ;  /* 0x000001003d367824 */ /* 0x000fe200078e00ff */
[----:B------:R-:W-:Y:S01]  /*8680*/  SHF.R.S32.HI R52, RZ, 0x18, R52 ;  /* 0x00000018ff347819 */ /* 0x000fe20000011434 */
[C---:B------:R-:W-:Y:S01]  /*8690*/  IMAD R20, R46.reuse, R24, RZ ;  /* 0x000000182e147224 */ /* 0x040fe200078e02ff */
[----:B------:R1:W-:Y:S01]  /*86a0*/  STS.128 [R95+UR49+0x2500], R64 ;  /* 0x002500405f007988 */ /* 0x0003e20008000c31 */
[-C--:B------:R-:W-:Y:S01]  /*86b0*/  IMAD R18, R49, R50.reuse, R18 ;  /* 0x0000003231127224 */ /* 0x080fe200078e0212 */
[----:B------:R-:W-:Y:S01]  /*86c0*/  SHF.R.S32.HI R49, RZ, 0x18, R54 ;  /* 0x00000018ff317819 */ /* 0x000fe20000011436 */
[C---:B------:R-:W-:Y:S01]  /*86d0*/  IMAD R21, R46.reuse, R25, RZ ;  /* 0x000000192e157224 */ /* 0x040fe200078e02ff */
[----:B------:R-:W-:Y:S01]  /*86e0*/  SHF.R.S32.HI R54, RZ, 0x18, R63 ;  /* 0x00000018ff367819 */ /* 0x000fe2000001143f */
[----:B------:R-:W-:Y:S01]  /*86f0*/  IMAD R23, R51, R50, R23 ;  /* 0x0000003233177224 */ /* 0x000fe200078e0217 */
[----:B------:R-:W-:Y:S01]  /*8700*/  SHF.R.S32.HI R51, RZ, 0x18, R61 ;  /* 0x00000018ff337819 */ /* 0x000fe2000001143d */
[C---:B------:R-:W-:Y:S02]  /*8710*/  IMAD R22, R46.reuse, R26, RZ ;  /* 0x0000001a2e167224 */ /* 0x040fe400078e02ff */
[----:B------:R-:W-:Y:S01]  /*8720*/  IMAD R20, R53, R50, R20 ;  /* 0x0000003235147224 */ /* 0x000fe200078e0214 */
[----:B------:R-:W-:Y:S01]  /*8730*/  I2IP.S8.S32.SAT R68, R23, R18, RZ ;  /* 0x0000001217447239 */ /* 0x000fe200000014ff */
[----:B------:R-:W-:Y:S01]  /*8740*/  IMAD R27, R46, R27, RZ ;  /* 0x0000001b2e1b7224 */ /* 0x000fe200078e02ff */
[----:B------:R-:W-:Y:S01]  /*8750*/  SHF.L.U32 R53, R62, 0x8, RZ ;  /* 0x000000083e357819 */ /* 0x000fe200000006ff */
[-C--:B------:R-:W-:Y:S01]  /*8760*/  IMAD R21, R52, R50.reuse, R21 ;  /* 0x0000003234157224 */ /* 0x080fe200078e0215 */
[C---:B------:R-:W-:Y:S01]  /*8770*/  SHF.L.U32 R52, R62.reuse, 0x10, RZ ;  /* 0x000000103e347819 */ /* 0x040fe200000006ff */
[----:B------:R-:W-:Y:S01]  /*8780*/  IMAD R22, R49, R50, R22 ;  /* 0x0000003231167224 */ /* 0x000fe200078e0216 */
[----:B------:R-:W-:Y:S01]  /*8790*/  PRMT R49, R62, 0x8880, RZ ;  /* 0x000088803e317816 */ /* 0x000fe200000000ff */
[C---:B------:R-:W-:Y:S01]  /*87a0*/  IMAD R24, R46.reuse, R28, RZ ;  /* 0x0000001c2e187224 */ /* 0x040fe200078e02ff */
[----:B------:R-:W-:Y:S01]  /*87b0*/  I2IP.S8.S32.SAT R68, R17, R16, R68 ;  /* 0x0000001011447239 */ /* 0x000fe20000001444 */
[----:B------:R-:W-:Y:S01]  /*87c0*/  IMAD R27, R51, R50, R27 ;  /* 0x00000032331b7224 */ /* 0x000fe200078e021b */
[----:B------:R-:W-:Y:S01]  /*87d0*/  SHF.R.S32.HI R51, RZ, 0x18, R52 ;  /* 0x00000018ff337819 */ /* 0x000fe20000011434 */
[C---:B------:R-:W-:Y:S01]  /*87e0*/  IMAD R25, R46.reuse, R29, RZ ;  /* 0x0000001d2e197224 */ /* 0x040fe200078e02ff */
[----:B------:R-:W-:Y:S01]  /*87f0*/  SHF.R.S32.HI R53, RZ, 0x18, R53 ;  /* 0x00000018ff357819 */ /* 0x000fe20000011435 */
[C---:B------:R-:W-:Y:S01]  /*8800*/  IMAD R26, R46.reuse, R30, RZ ;  /* 0x0000001e2e1a7224 */ /* 0x040fe200078e02ff */
[----:B------:R-:W-:Y:S01]  /*8810*/  I2IP.S8.S32.SAT R69, R27, R22, RZ ;  /* 0x000000161b457239 */ /* 0x000fe200000014ff */
[-C--:B------:R-:W-:Y:S01]  /*8820*/  IMAD R24, R49, R50.reuse, R24 ;  /* 0x0000003231187224 */ /* 0x080fe200078e0218 */
[----:B------:R-:W-:Y:S01]  /*8830*/  SHF.L.U32 R52, R63, 0x10, RZ ;  /* 0x000000103f347819 */ /* 0x000fe200000006ff */
[----:B------:R-:W-:Y:S01]  /*8840*/  IMAD R25, R51, R50, R25 ;  /* 0x0000003233197224 */ /* 0x000fe200078e0219 */
[----:B------:R-:W-:Y:S01]  /*8850*/  I2IP.S8.S32.SAT R69, R21, R20, R69 ;  /* 0x0000001415457239 */ /* 0x000fe20000001445 */
[----:B------:R-:W-:Y:S01]  /*8860*/  IMAD R26, R53, R50, R26 ;  /* 0x00000032351a7224 */ /* 0x000fe200078e021a */
[----:B------:R-:W-:Y:S01]  /*8870*/  SHF.R.S32.HI R49, RZ, 0x18, R62 ;  /* 0x00000018ff317819 */ /* 0x000fe2000001143e */
[C---:B------:R-:W-:Y:S01]  /*8880*/  IMAD R31, R46.reuse, R31, RZ ;  /* 0x0000001f2e1f7224 */ /* 0x040fe200078e02ff */
[C---:B------:R-:W-:Y:S01]  /*8890*/  PRMT R51, R63.reuse, 0x8880, RZ ;  /* 0x000088803f337816 */ /* 0x040fe200000000ff */
[----:B------:R-:W-:Y:S01]  /*88a0*/  IMAD.SHL.U32 R53, R63, 0x100, RZ ;  /* 0x000001003f357824 */ /* 0x000fe200078e00ff */
[----:B------:R-:W-:Y:S01]  /*88b0*/  SHF.R.S32.HI R52, RZ, 0x18, R52 ;  /* 0x00000018ff347819 */ /* 0x000fe20000011434 */
[C---:B------:R-:W-:Y:S02]  /*88c0*/  IMAD R28, R46.reuse, R32, RZ ;  /* 0x000000202e1c7224 */ /* 0x040fe400078e02ff */
[C---:B------:R-:W-:Y:S01]  /*88d0*/  IMAD R29, R46.reuse, R33, RZ ;  /* 0x000000212e1d7224 */ /* 0x040fe200078e02ff */
[----:B------:R-:W-:Y:S01]  /*88e0*/  SHF.R.S32.HI R53, RZ, 0x18, R53 ;  /* 0x00000018ff357819 */ /* 0x000fe20000011435 */
[-C--:B------:R-:W-:Y:S02]  /*88f0*/  IMAD R31, R49, R50.reuse, R31 ;  /* 0x00000032311f7224 */ /* 0x080fe400078e021f */
[----:B------:R-:W-:Y:S02]  /*8900*/  IMAD R28, R51, R50, R28 ;  /* 0x00000032331c7224 */ /* 0x000fe400078e021c */
[----:B------:R-:W-:Y:S01]  /*8910*/  IMAD R30, R46, R34, RZ ;  /* 0x000000222e1e7224 */ /* 0x000fe200078e02ff */
[----:B------:R-:W-:Y:S01]  /*8920*/  I2IP.S8.S32.SAT R75, R31, R26, RZ ;  /* 0x0000001a1f4b7239 */ /* 0x000fe200000014ff */
[----:B------:R-:W-:Y:S02]  /*8930*/  IMAD R29, R52, R50, R29 ;  /* 0x00000032341d7224 */ /* 0x000fe400078e021d */
[----:B------:R-:W-:Y:S01]  /*8940*/  IMAD R35, R46, R35, RZ ;  /* 0x000000232e237224 */ /* 0x000fe200078e02ff */
[----:B------:R-:W-:Y:S01]  /*8950*/  I2IP.S8.S32.SAT R70, R25, R24, R75 ;  /* 0x0000001819467239 */ /* 0x000fe2000000144b */
[-C--:B------:R-:W-:Y:S01]  /*8960*/  IMAD R30, R53, R50.reuse, R30 ;  /* 0x00000032351e7224 */ /* 0x080fe200078e021e */
[----:B------:R-:W-:Y:S01]  /*8970*/  LEA R75, R104, UR49, 0x3 ;  /* 0x00000031684b7c11 */ /* 0x000fe2000f8e18ff */
[----:B------:R-:W-:Y:S05]  /*8980*/  IMAD R35, R54, R50, R35 ;  /* 0x0000003236237224 */ /* 0x000fea00078e0223 */
[----:B------:R-:W-:Y:S04]  /*8990*/  I2IP.S8.S32.SAT R76, R35, R30, RZ ;  /* 0x0000001e234c7239 */ /* 0x000fe800000014ff */
[----:B------:R-:W-:Y:S02]  /*89a0*/  I2IP.S8.S32.SAT R71, R29, R28, R76 ;  /* 0x0000001c1d477239 */ /* 0x000fe4000000144c */
[----:B------:R-:W-:Y:S03]  /*89b0*/  @P6 SHF.L.U32 R76, R99, 0x1f, RZ ;  /* 0x0000001f634c6819 */ /* 0x000fe600000006ff */
[----:B------:R1:W-:Y:S01]  /*89c0*/  STS.128 [R112+0x2500], R68 ;  /* 0x0025004470007388 */ /* 0x0003e20000000c00 */
[----:B------:R-:W-:Y:S01]  /*89d0*/  @!PT LDS RZ, [RZ] ;  /* 0x00000000fffff984 */ /* 0x000fe20000000800 */
[----:B------:R-:W-:Y:S01]  /*89e0*/  @!PT LDS RZ, [RZ] ;  /* 0x00000000fffff984 */ /* 0x000fe20000000800 */
[----:B------:R-:W-:Y:S01]  /*89f0*/  @!PT LDS RZ, [RZ] ;  /* 0x00000000fffff984 */ /* 0x000fe20000000800 */
[----:B------:R-:W-:Y:S01]  /*8a00*/  @!PT LDS RZ, [RZ] ;  /* 0x00000000fffff984 */ /* 0x000fe20000000800 */
[----:B------:R2:W-:Y:S07]  /*8a10*/  MEMBAR.ALL.CTA ;  /* 0x0000000000007992 */ /* 0x0005ee0000008000 */
[----:B--2---:R-:W2:Y:S02]  /*8a20*/  FENCE.VIEW.ASYNC.S ;  /* 0x00000000000073c6 */ /* 0x004ea40000000000 */
[----:B--2---:R-:W-:Y:S06]  /*8a30*/  BAR.SYNC.DEFER_BLOCKING 0x1, 0x80 ;  /* 0x0042000000007b1d */ /* 0x004fec0000010000 */
[----:B------:R-:W-:Y:S05]  /*8a40*/  @P0 BRA `(.L_x_162) ;  /* 0x0000000000380947 */ /* 0x000fea0003800000 */
[----:B------:R-:W-:Y:S02]  /*8a50*/  UIADD3 UR4, UPT, UPT, UR49, 0x2500, URZ ;  /* 0x0000250031047890 */ /* 0x000fe4000fffe0ff */
[----:B------:R-:W-:Y:S01]  /*8a60*/  UIADD3 UR8, UP0, UPT, UR52, 0x680, URZ ;  /* 0x0000068034087890 */ /* 0x000fe2000ff1e0ff */
[----:B------:R-:W-:Y:S01]  /*8a70*/  UMOV UR43, UR36 ;  /* 0x00000024002b7c82 */ /* 0x000fe20008000000 */
[----:B------:R-:W-:Y:S02]  /*8a80*/  UIADD3 UR5, UPT, UPT, UR41, 0x40, URZ ;  /* 0x0000004029057890 */ /* 0x000fe4000fffe0ff */
[----:B------:R-:W-:Y:S01]  /*8a90*/  MOV R107, UR4 ;  /* 0x00000004006b7c02 */ /* 0x000fe20008000f00 */
[----:B------:R-:W-:Y:S02]  /*8aa0*/  UIADD3.X UR9, UPT, UPT, URZ, UR53, URZ, UP0, !UPT ;  /* 0x00000035ff097290 */ /* 0x000fe400087fe4ff */
[----:B------:R-:W-:Y:S01]  /*8ab0*/  UIADD3 UR4, UPT, UPT, UR49, 0x2d00, URZ ;  /* 0x00002d0031047890 */ /* 0x000fe2000fffe0ff */
[----:B------:R-:W-:Y:S01]  /*8ac0*/  R2UR UR40, R107 ;  /* 0x000000006b2872ca */ /* 0x000fe200000e0000 */
[----:B------:R-:W-:Y:S01]  /*8ad0*/  UMOV UR6, UR42 ;  /* 0x0000002a00067c82 */ /* 0x000fe20008000000 */
[----:B------:R-:W-:Y:S11]  /*8ae0*/  UMOV UR7, UR36 ;  /* 0x0000002400077c82 */ /* 0x000ff60008000000 */
[----:B------:R2:W-:Y:S01]  /*8af0*/  UTMASTG.3D [UR40], [UR8] ;  /* 0x00000028080073b5 */ /* 0x0005e20008010000 */
[----:B------:R2:W-:Y:S01]  /*8b00*/  UTMASTG.3D [UR4], [UR8] ;  /* 0x00000004080073b5 */ /* 0x0005e20008010000 */
[----:B------:R0:W-:Y:S01]  /*8b10*/  UTMACMDFLUSH ;  /* 0x00000000000079b7 */ /* 0x0001e20000000000 */
[----:B--2---:R-:W-:Y:S04]  /*8b20*/  DEPBAR.LE SB0, 0x1 ;  /* 0x000080400000791a */ /* 0x004fe80000000000 */
.L_x_162:
[----:B------:R-:W-:Y:S05]  /*8b30*/  BSYNC.RECONVERGENT B0 ;  /* 0x0000000000007941 */ /* 0x000fea0003800200 */
.L_x_161:
[----:B------:R-:W-:Y:S06]  /*8b40*/  BAR.SYNC.DEFER_BLOCKING 0x1, 0x80 ;  /* 0x0042000000007b1d */ /* 0x000fec0000010000 */
[----:B------:R-:W2:Y:S01]  /*8b50*/  @P6 SYNCS.PHASECHK.TRANS64.TRYWAIT P0, [R75+URZ+0x340], R76 ;  /* 0x0003404c4b0065a7 */ /* 0x000ea200080011ff */
[----:B------:R-:W-:Y:S01]  /*8b60*/  BSSY B1, `(.L_x_163) ;  /* 0x000001f000017945 */ /* 0x000fe20003800000 */
[----:B--2---:R-:W-:Y:S03]  /*8b70*/  @P6 SEL R55, RZ, 0x1, !P0 ;  /* 0x00000001ff376807 */ /* 0x004fe60004000000 */
[----:B------:R-:W-:Y:S05]  /*8b80*/  @!P6 BRA `(.L_x_164) ;  /* 0x000000000070e947 */ /* 0x000fea0003800000 */
[----:B------:R-:W-:Y:S01]  /*8b90*/  ISETP.NE.AND P1, PT, R72, RZ, PT ;  /* 0x000000ff4800720c */ /* 0x000fe20003f25270 */
[----:B------:R-:W-:Y:S01]  /*8ba0*/  BSSY B0, `(.L_x_165) ;  /* 0x0000008000007945 */ /* 0x000fe20003800000 */
[----:B------:R-:W-:Y:S11]  /*8bb0*/  ISETP.NE.AND P0, PT, R55, RZ, PT ;  /* 0x000000ff3700720c */ /* 0x000ff60003f05270 */
[----:B------:R-:W-:Y:S04]  /*8bc0*/  @P1 IMAD R73, R104, 0x1000, R73 ;  /* 0x0000100068491824 */ /* 0x000fe800078e0249 */
[----:B------:R-:W-:Y:S01]  /*8bd0*/  @P1 IMAD.IADD R74, R74, 0x1, R73 ;  /* 0x000000014a4a1824 */ /* 0x000fe200078e0249 */
[----:B------:R-:W-:Y:S06]  /*8be0*/  @P0 BRA `(.L_x_166) ;  /* 0x00000000000c0947 */ /* 0x000fec0003800000 */
[----:B------:R-:W-:Y:S04]  /*8bf0*/  SHF.L.U32 R0, R99, 0x1f, RZ ;  /* 0x0000001f63007819 */ /* 0x000fe800000006ff */
[----:B------:R-:W2:Y:S02]  /*8c00*/  SYNCS.PHASECHK.TRANS64.TRYWAIT P0, [R75+URZ+0x340], R0 ;  /* 0x000340004b0075a7 */ /* 0x000ea400080011ff */
[----:B--2---:R-:W-:Y:S05]  /*8c10*/  @!P0 BRA `(.L_x_167) ;  /* 0x0000002800a48947 */ /* 0x004fea0003800000 */
.L_x_166:
[----:B------:R-:W-:Y:S05]  /*8c20*/  BSYNC B0 ;  /* 0x0000000000007941 */ /* 0x000fea0003800000 */
.L_x_165:
[----:B------:R-:W-:Y:S01]  /*8c30*/  ISETP.NE.AND P0, PT, R72, RZ, PT ;  /* 0x000000ff4800720c */ /* 0x000fe20003f05270 */
[----:B--2---:R-:W-:Y:S02]  /*8c40*/  VIADD R75, R75, 0x350 ;  /* 0x000003504b4b7836 */ /* 0x004fe40000000000 */
[----:B------:R-:W-:Y:S02]  /*8c50*/  IMAD.U32 R0, RZ, RZ, UR37 ;  /* 0x00000025ff007e24 */ /* 0x000fe4000f8e00ff */
[----:B------:R-:W-:Y:S03]  /*8c60*/  VIADD R104, R104, 0x1 ;  /* 0x0000000168687836 */ /* 0x000fe60000000000 */
[----:B------:R-:W-:Y:S05]  /*8c70*/  PRMT R0, R0, 0x654, R75 ;  /* 0x0000065400007816 */ /* 0x000fea000000004b */
[----:B------:R2:W3:Y:S04]  /*8c80*/  @P0 LDS.128 R56, [R73+0x500] ;  /* 0x0005000049380984 */ /* 0x0004e80000000c00 */
[----:B------:R2:W4:Y:S01]  /*8c90*/  @P0 LDS.128 R60, [R74+0x500] ;  /* 0x000500004a3c0984 */ /* 0x0005220000000c00 */
        /* <DEDUP_REMOVED lines=10> */
[----:B--23--:R-:W-:Y:S02]  /*8d40*/  LOP3.LUT R99, R99, R0, RZ, 0x3c, !PT ;  /* 0x0000000063637212 */ /* 0x00cfe400078e3cff */
.L_x_164:
[----:B------:R-:W-:Y:S05]  /*8d50*/  BSYNC B1 ;  /* 0x0000000000017941 */ /* 0x000fea0003800000 */
.L_x_163:
[----:B------:R-:W-:Y:S05]  /*8d60*/  VIADD R0, R48, 0x20 ;  /* 0x0000002030007836 */ /* 0x000fea0000000000 */
[----:B------:R-:W-:Y:S04]  /*8d70*/  SHF.R.U32.HI R0, RZ, 0x15, R0 ;  /* 0x00000015ff007819 */ /* 0x000fe80000011600 */
[----:B------:R-:W-:Y:S11]  /*8d80*/  LOP3.LUT P0, RZ, R0, 0x3, R97, 0x48, !PT ;  /* 0x0000000300ff7812 */ /* 0x000ff60007804861 */
[----:B------:R-:W-:Y:S02]  /*8d90*/  @!UPT UIADD3 URZ, UPT, UPT, URZ, URZ, URZ ;  /* 0x000000fffffff290 */ /* 0x000fe4000fffe0ff */
[----:B------:R-:W-:Y:S05]  /*8da0*/  @!P0 BRA `(.L_x_168) ;  /* 0x0000000000408947 */ /* 0x000fea0003800000 */
[----:B------:R-:W2:Y:S01]  /*8db0*/  LDCU.64 UR8, c[0x4][0x70] ;  /* 0x01000e00ff0877ac */ /* 0x000ea20008000a00 */
[----:B------:R-:W-:Y:S01]  /*8dc0*/  MOV R3, 0x0 ;  /* 0x0000000000037802 */ /* 0x000fe20000000f00 */
[----:B------:R-:W-:Y:S02]  /*8dd0*/  HFMA2 R12, -RZ, RZ, 0, 5.9604644775390625e-08 ;  /* 0x00000001ff0c7431 */ /* 0x000fe400000001ff */
[----:B------:R-:W-:Y:S02]  /*8de0*/  IMAD.MOV.U32 R8, RZ, RZ, 0x192 ;  /* 0x00000192ff087424 */ /* 0x000fe400078e00ff */
[----:B------:R-:W-:Y:S01]  /*8df0*/  IMAD.MOV.U32 R13, RZ, RZ, RZ ;  /* 0x000000ffff0d7224 */ /* 0x000fe200078e00ff */
[----:B------:R-:W3:Y:S01]  /*8e00*/  LDCU.64 UR6, c[0x4][0x78] ;  /* 0x01000f00ff0677ac */ /* 0x000ee20008000a00 */
[----:B------:R-:W1:Y:S01]  /*8e10*/  LDC.64 R2, c[0x4][R3] ;  /* 0x0100000003027b82 */ /* 0x000e620000000a00 */
[----:B------:R-:W5:Y:S01]  /*8e20*/  LDCU.64 UR4, c[0x4][0x10] ;  /* 0x01000200ff0477ac */ /* 0x000f620008000a00 */
[----:B--2---:R-:W-:Y:S01]  /*8e30*/  MOV R5, UR9 ;  /* 0x0000000900057c02 */ /* 0x004fe20008000f00 */
[----:B------:R-:W-:Y:S01]  /*8e40*/  IMAD.U32 R4, RZ, RZ, UR8 ;  /* 0x00000008ff047e24 */ /* 0x000fe2000f8e00ff */
[----:B---3--:R-:W-:Y:S01]  /*8e50*/  MOV R7, UR7 ;  /* 0x0000000700077c02 */ /* 0x008fe20008000f00 */
[----:B------:R-:W-:Y:S01]  /*8e60*/  IMAD.U32 R6, RZ, RZ, UR6 ;  /* 0x00000006ff067e24 */ /* 0x000fe2000f8e00ff */
[----:B-----5:R-:W-:Y:S01]  /*8e70*/  MOV R11, UR5 ;  /* 0x00000005000b7c02 */ /* 0x020fe20008000f00 */
[----:B------:R-:W-:Y:S02]  /*8e80*/  IMAD.U32 R10, RZ, RZ, UR4 ;  /* 0x00000004ff0a7e24 */ /* 0x000fe4000f8e00ff */
[----:B------:R-:W-:Y:S07]  /*8e90*/  LEPC R20, `(.L_x_168) ;  /* 0x000000001014794e */ /* 0x000fee0000000000 */
[----:B-1--4-:R-:W-:Y:S05]  /*8ea0*/  CALL.ABS.NOINC R2 ;  /* 0x0000000002007343 */ /* 0x012fea0003c00000 */
.L_x_168:
[----:B------:R-:W-:Y:S01]  /*8eb0*/  ISETP.NE.AND P0, PT, R108, RZ, PT ;  /* 0x000000ff6c00720c */ /* 0x000fe20003f05270 */
[----:B------:R-:W-:Y:S05]  /*8ec0*/  WARPSYNC.ALL ;  /* 0x0000000000007948 */ /* 0x000fea0003800000 */
[----:B------:R-:W-:Y:S01]  /*8ed0*/  R2UR UR4, R48 ;  /* 0x00000000300472ca */ /* 0x000fe200000e0000 */
[----:B------:R-:W-:Y:S01]  /*8ee0*/  IMAD.U32 R77, R58, 0x10000, RZ ;  /* 0x000100003a4d7824 */ /* 0x000fe200078e00ff */
[----:B------:R-:W-:Y:S01]  /*8ef0*/  SHF.L.U32 R51, R56, 0x10, RZ ;  /* 0x0000001038337819 */ /* 0x000fe200000006ff */
[----:B----4-:R-:W-:Y:S01]  /*8f00*/  IMAD.U32 R76, R60, 0x10000, RZ ;  /* 0x000100003c4c7824 */ /* 0x010fe200078e00ff */
[----:B------:R-:W-:Y:S01]  /*8f10*/  PRMT R49, R56, 0x8880, RZ ;  /* 0x0000888038317816 */ /* 0x000fe200000000ff */
[----:B-1----:R-:W-:Y:S01]  /*8f20*/  IMAD.U32 R66, R62, 0x10000, RZ ;  /* 0x000100003e427824 */ /* 0x002fe200078e00ff */
[----:B------:R-:W-:Y:S01]  /*8f30*/  SHF.L.U32 R52, R56, 0x8, RZ ;  /* 0x0000000838347819 */ /* 0x000fe200000006ff */
[----:B------:R-:W-:Y:S01]  /*8f40*/  BSSY.RECONVERGENT B0, `(.L_x_169) ;  /* 0x00000a0000007945 */ /* 0x000fe20003800200 */
[----:B------:R-:W-:Y:S02]  /*8f50*/  SHF.R.S32.HI R51, RZ, 0x18, R51 ;  /* 0x00000018ff337819 */ /* 0x000fe40000011433 */
[C---:B------:R-:W-:Y:S02]  /*8f60*/  PRMT R82, R57.reuse, 0x8880, RZ ;  /* 0x0000888039527816 */ /* 0x040fe400000000ff */
[----:B------:R-:W-:Y:S01]  /*8f70*/  SHF.R.S32.HI R52, RZ, 0x18, R52 ;  /* 0x00000018ff347819 */ /* 0x000fe20000011434 */
[----:B------:R-:W1:Y:S01]  /*8f80*/  LDTM.x32 R4, tmem[UR4+0x20] ;  /* 0x00002004000479ee */ /* 0x000e6200082c0000 */
[----:B------:R-:W-:Y:S01]  /*8f90*/  NOP ;  /* 0x0000000000007918 */ /* 0x000fe20000000000 */
[----:B------:R-:W-:Y:S02]  /*8fa0*/  IADD3 R110, PT, PT, R110, 0x3b0, RZ ;  /* 0x000003b06e6e7810 */ /* 0x000fe40007ffe0ff */
[----:B------:R-:W-:Y:S02]  /*8fb0*/  SHF.R.S32.HI R53, RZ, 0x18, R56 ;  /* 0x00000018ff357819 */ /* 0x000fe40000011438 */
[----:B------:R-:W-:Y:S02]  /*8fc0*/  LOP3.LUT R110, R110, 0xfefffff8, RZ, 0xc0, !PT ;  /* 0xfefffff86e6e7812 */ /* 0x000fe400078ec0ff */
[----:B------:R-:W-:Y:S02]  /*8fd0*/  SHF.L.U32 R81, R57, 0x10, RZ ;  /* 0x0000001039517819 */ /* 0x000fe400000006ff */
[----:B-1----:R1:W-:Y:S01]  /*8fe0*/  SYNCS.ARRIVE.TRANS64.RED.A1T0 RZ, [R110+URZ], RZ ;  /* 0x000000ff6eff79a7 */ /* 0x0023e200081004ff */
[----:B------:R-:W-:Y:S02]  /*8ff0*/  PRMT R79, R58, 0x8880, RZ ;  /* 0x000088803a4f7816 */ /* 0x000fe400000000ff */
[----:B------:R-:W-:Y:S02]  /*9000*/  SHF.R.S32.HI R54, RZ, 0x18, R57 ;  /* 0x00000018ff367819 */ /* 0x000fe40000011439 */
[C---:B------:R-:W-:Y:S02]  /*9010*/  PRMT R73, R59.reuse, 0x8880, RZ ;  /* 0x000088803b497816 */ /* 0x040fe400000000ff */
[----:B------:R-:W-:Y:S02]  /*9020*/  SHF.R.S32.HI R55, RZ, 0x18, R58 ;  /* 0x00000018ff377819 */ /* 0x000fe4000001143a */
[----:B------:R-:W-:Y:S02]  /*9030*/  SHF.L.U32 R72, R59, 0x10, RZ ;  /* 0x000000103b487819 */ /* 0x000fe400000006ff */
[----:B------:R-:W-:Y:S02]  /*9040*/  PRMT R78, R60, 0x8880, RZ ;  /* 0x000088803c4e7816 */ /* 0x000fe400000000ff */
[----:B------:R-:W-:Y:S01]  /*9050*/  SHF.R.S32.HI R56, RZ, 0x18, R59 ;  /* 0x00000018ff387819 */ /* 0x000fe2000001143b */
[C---:B------:R-:W-:Y:S01]  /*9060*/  IMAD R0, R46.reuse, R4, RZ ;  /* 0x000000042e007224 */ /* 0x040fe200078e02ff */
[C---:B------:R-:W-:Y:S01]  /*9070*/  PRMT R70, R61.reuse, 0x8880, RZ ;  /* 0x000088803d467816 */ /* 0x040fe200000000ff */
[C---:B------:R-:W-:Y:S01]  /*9080*/  IMAD R2, R46.reuse, R5, RZ ;  /* 0x000000052e027224 */ /* 0x040fe200078e02ff */
[----:B------:R-:W-:Y:S01]  /*9090*/  SHF.L.U32 R69, R61, 0x10, RZ ;  /* 0x000000103d457819 */ /* 0x000fe200000006ff */
[----:B------:R-:W-:Y:S01]  /*90a0*/  IMAD R3, R46, R6, RZ ;  /* 0x000000062e037224 */ /* 0x000fe200078e02ff */
[----:B------:R-:W-:Y:S01]  /*90b0*/  PRMT R67, R62, 0x8880, RZ ;  /* 0x000088803e437816 */ /* 0x000fe200000000ff */
[-C--:B------:R-:W-:Y:S01]  /*90c0*/  IMAD R0, R49, R50.reuse, R0 ;  /* 0x0000003231007224 */ /* 0x080fe200078e0200 */
[----:B------:R-:W-:Y:S01]  /*90d0*/  PRMT R64, R63, 0x8880, RZ ;  /* 0x000088803f407816 */ /* 0x000fe200000000ff */
[----:B------:R-:W-:Y:S01]  /*90e0*/  IMAD R7, R46, R7, RZ ;  /* 0x000000072e077224 */ /* 0x000fe200078e02ff */
[----:B------:R-:W-:Y:S01]  /*90f0*/  SHF.L.U32 R80, R57, 0x8, RZ ;  /* 0x0000000839507819 */ /* 0x000fe200000006ff */
[-C--:B------:R-:W-:Y:S01]  /*9100*/  IMAD R2, R51, R50.reuse, R2 ;  /* 0x0000003233027224 */ /* 0x080fe200078e0202 */
[----:B------:R-:W-:Y:S01]  /*9110*/  SHF.R.S32.HI R51, RZ, 0x18, R81 ;  /* 0x00000018ff337819 */ /* 0x000fe20000011451 */
[----:B------:R-:W-:Y:S01]  /*9120*/  IMAD R3, R52, R50, R3 ;  /* 0x0000003234037224 */ /* 0x000fe200078e0203 */
[----:B------:R-:W-:Y:S01]  /*9130*/  SHF.R.S32.HI R52, RZ, 0x18, R72 ;  /* 0x00000018ff347819 */ /* 0x000fe20000011448 */
[----:B------:R-:W-:Y:S01]  /*9140*/  IMAD.MOV.U32 R49, RZ, RZ, R82 ;  /* 0x000000ffff317224 */ /* 0x000fe200078e0052 */
[----:B------:R-:W-:Y:S01]  /*9150*/  SHF.R.S32.HI R57, RZ, 0x18, R60 ;  /* 0x00000018ff397819 */ /* 0x000fe2000001143c */
[----:B------:R-:W-:Y:S01]  /*9160*/  IMAD R8, R46, R8, RZ ;  /* 0x000000082e087224 */ /* 0x000fe200078e02ff */
[----:B------:R-:W-:Y:S01]  /*9170*/  SHF.L.U32 R74, R58, 0x8, RZ ;  /* 0x000000083a4a7819 */ /* 0x000fe200000006ff */
[----:B------:R-:W-:Y:S01]  /*9180*/  IMAD R7, R53, R50, R7 ;  /* 0x0000003235077224 */ /* 0x000fe200078e0207 */
[----:B------:R-:W-:Y:S01]  /*9190*/  SHF.R.S32.HI R53, RZ, 0x18, R80 ;  /* 0x00000018ff357819 */ /* 0x000fe20000011450 */
[C---:B------:R-:W-:Y:S01]  /*91a0*/  IMAD R9, R46.reuse, R9, RZ ;  /* 0x000000092e097224 */ /* 0x040fe200078e02ff */
[----:B------:R-:W-:Y:S01]  /*91b0*/  SHF.R.S32.HI R58, RZ, 0x18, R61 ;  /* 0x00000018ff3a7819 */ /* 0x000fe2000001143d */
[C---:B------:R-:W-:Y:S01]  /*91c0*/  IMAD R10, R46.reuse, R10, RZ ;  /* 0x0000000a2e0a7224 */ /* 0x040fe200078e02ff */
[----:B------:R-:W-:Y:S01]  /*91d0*/  I2IP.S8.S32.SAT R101, R7, R3, RZ ;  /* 0x0000000307657239 */ /* 0x000fe200000014ff */
[----:B------:R-:W-:Y:S01]  /*91e0*/  IMAD R8, R49, R50, R8 ;  /* 0x0000003231087224 */ /* 0x000fe200078e0208 */
[----:B------:R-:W-:Y:S01]  /*91f0*/  MOV R49, R79 ;  /* 0x0000004f00317202 */ /* 0x000fe20000000f00 */
[----:B------:R-:W-:Y:S01]  /*9200*/  IMAD R11, R46, R11, RZ ;  /* 0x0000000b2e0b7224 */ /* 0x000fe200078e02ff */
[----:B------:R-:W-:Y:S01]  /*9210*/  I2IP.S8.S32.SAT R100, R2, R0, R101 ;  /* 0x0000000002647239 */ /* 0x000fe20000001465 */
[-C--:B------:R-:W-:Y:S01]  /*9220*/  IMAD R9, R51, R50.reuse, R9 ;  /* 0x0000003233097224 */ /* 0x080fe200078e0209 */
[----:B------:R-:W-:Y:S01]  /*9230*/  SHF.R.S32.HI R51, RZ, 0x18, R77 ;  /* 0x00000018ff337819 */ /* 0x000fe2000001144d */
[----:B------:R-:W-:Y:S01]  /*9240*/  IMAD R10, R53, R50, R10 ;  /* 0x00000032350a7224 */ /* 0x000fe200078e020a */
[----:B------:R-:W-:Y:S01]  /*9250*/  SHF.L.U32 R71, R59, 0x8, RZ ;  /* 0x000000083b477819 */ /* 0x000fe200000006ff */
[----:B------:R-:W-:Y:S01]  /*9260*/  IMAD R4, R46, R12, RZ ;  /* 0x0000000c2e047224 */ /* 0x000fe200078e02ff */
[----:B------:R-:W-:Y:S01]  /*9270*/  SHF.R.S32.HI R59, RZ, 0x18, R62 ;  /* 0x00000018ff3b7819 */ /* 0x000fe2000001143e */
[-C--:B------:R-:W-:Y:S01]  /*9280*/  IMAD R11, R54, R50.reuse, R11 ;  /* 0x00000032360b7224 */ /* 0x080fe200078e020b */
[----:B------:R-:W-:Y:S01]  /*9290*/  SHF.R.S32.HI R53, RZ, 0x18, R71 ;  /* 0x00000018ff357819 */ /* 0x000fe20000011447 */
[----:B------:R-:W-:Y:S01]  /*92a0*/  IMAD R5, R46, R13, RZ ;  /* 0x0000000d2e057224 */ /* 0x000fe200078e02ff */
[----:B------:R-:W-:Y:S01]  /*92b0*/  SHF.L.U32 R75, R60, 0x8, RZ ;  /* 0x000000083c4b7819 */ /* 0x000fe200000006ff */
[----:B------:R-:W-:Y:S01]  /*92c0*/  IMAD R4, R49, R50, R4 ;  /* 0x0000003231047224 */ /* 0x000fe200078e0204 */
[----:B------:R-:W-:Y:S01]  /*92d0*/  SHF.R.S32.HI R49, RZ, 0x18, R74 ;  /* 0x00000018ff317819 */ /* 0x000fe2000001144a */
[C---:B------:R-:W-:Y:S01]  /*92e0*/  IMAD R6, R46.reuse, R14, RZ ;  /* 0x0000000e2e067224 */ /* 0x040fe200078e02ff */
[----:B------:R-:W-:Y:S01]  /*92f0*/  I2IP.S8.S32.SAT R102, R11, R10, RZ ;  /* 0x0000000a0b667239 */ /* 0x000fe200000014ff */
[C---:B------:R-:W-:Y:S01]  /*9300*/  IMAD R15, R46.reuse, R15, RZ ;  /* 0x0000000f2e0f7224 */ /* 0x040fe200078e02ff */
[----:B------:R-:W-:Y:S01]  /*9310*/  SHF.R.S32.HI R60, RZ, 0x18, R63 ;  /* 0x00000018ff3c7819 */ /* 0x000fe2000001143f */
[----:B------:R-:W-:Y:S01]  /*9320*/  IMAD R5, R51, R50, R5 ;  /* 0x0000003233057224 */ /* 0x000fe200078e0205 */
[----:B------:R-:W-:Y:S01]  /*9330*/  MOV R51, R73 ;  /* 0x0000004900337202 */ /* 0x000fe20000000f00 */
[C---:B------:R-:W-:Y:S01]  /*9340*/  IMAD R12, R46.reuse, R16, RZ ;  /* 0x000000102e0c7224 */ /* 0x040fe200078e02ff */
[----:B------:R-:W-:Y:S01]  /*9350*/  I2IP.S8.S32.SAT R101, R9, R8, R102 ;  /* 0x0000000809657239 */ /* 0x000fe20000001466 */
[----:B------:R-:W-:Y:S01]  /*9360*/  IMAD R6, R49, R50, R6 ;  /* 0x0000003231067224 */ /* 0x000fe200078e0206 */
[----:B------:R-:W-:Y:S01]  /*9370*/  MOV R49, R78 ;  /* 0x0000004e00317202 */ /* 0x000fe20000000f00 */
[----:B------:R-:W-:Y:S01]  /*9380*/  IMAD R13, R46, R17, RZ ;  /* 0x000000112e0d7224 */ /* 0x000fe200078e02ff */
[----:B------:R-:W-:Y:S01]  /*9390*/  SHF.L.U32 R68, R61, 0x8, RZ ;  /* 0x000000083d447819 */ /* 0x000fe200000006ff */
[----:B------:R-:W-:Y:S01]  /*93a0*/  IMAD R15, R55, R50, R15 ;  /* 0x00000032370f7224 */ /* 0x000fe200078e020f */
[----:B------:R-:W-:Y:S01]  /*93b0*/  SHF.L.U32 R65, R62, 0x8, RZ ;  /* 0x000000083e417819 */ /* 0x000fe200000006ff */
[C---:B------:R-:W-:Y:S01]  /*93c0*/  IMAD R14, R46.reuse, R18, RZ ;  /* 0x000000122e0e7224 */ /* 0x040fe200078e02ff */
[----:B------:R-:W-:Y:S01]  /*93d0*/  SHF.L.U32 R62, R63, 0x10, RZ ;  /* 0x000000103f3e7819 */ /* 0x000fe200000006ff */
[----:B------:R-:W-:Y:S01]  /*93e0*/  IMAD R12, R51, R50, R12 ;  /* 0x00000032330c7224 */ /* 0x000fe200078e020c */
[----:B------:R-:W-:Y:S01]  /*93f0*/  I2IP.S8.S32.SAT R102, R15, R6, RZ ;  /* 0x000000060f667239 */ /* 0x000fe200000014ff */
[----:B------:R-:W-:Y:S01]  /*9400*/  IMAD R19, R46, R19, RZ ;  /* 0x000000132e137224 */ /* 0x000fe200078e02ff */
[----:B------:R-:W-:Y:S01]  /*9410*/  SHF.R.S32.HI R51, RZ, 0x18, R76 ;  /* 0x00000018ff337819 */ /* 0x000fe2000001144c */
[----:B------:R-:W-:Y:S01]  /*9420*/  IMAD R13, R52, R50, R13 ;  /* 0x00000032340d7224 */ /* 0x000fe200078e020d */
[----:B------:R-:W-:Y:S01]  /*9430*/  I2IP.S8.S32.SAT R102, R5, R4, R102 ;  /* 0x0000000405667239 */ /* 0x000fe20000001466 */
[C---:B------:R-:W-:Y:S01]  /*9440*/  IMAD R16, R46.reuse, R20, RZ ;  /* 0x000000142e107224 */ /* 0x040fe200078e02ff */
[----:B------:R-:W-:Y:S01]  /*9450*/  SHF.R.S32.HI R52, RZ, 0x18, R62 ;  /* 0x00000018ff347819 */ /* 0x000fe2000001143e */
[-C--:B------:R-:W-:Y:S01]  /*9460*/  IMAD R14, R53, R50.reuse, R14 ;  /* 0x00000032350e7224 */ /* 0x080fe200078e020e */
[----:B------:R-:W-:Y:S01]  /*9470*/  SHF.R.S32.HI R53, RZ, 0x18, R75 ;  /* 0x00000018ff357819 */ /* 0x000fe2000001144b */
[----:B------:R-:W-:Y:S01]  /*9480*/  IMAD R17, R46, R21, RZ ;  /* 0x000000152e117224 */ /* 0x000fe200078e02ff */
[----:B------:R-:W-:Y:S01]  /*9490*/  SHF.L.U32 R61, R63, 0x8, RZ ;  /* 0x000000083f3d7819 */ /* 0x000fe200000006ff */
[----:B------:R-:W-:Y:S01]  /*94a0*/  IMAD R19, R56, R50, R19 ;  /* 0x0000003238137224 */ /* 0x000fe200078e0213 */
[----:B-1----:R-:W-:Y:S01]  /*94b0*/  IADD3 R110, PT, PT, R44, 0x1, RZ ;  /* 0x000000012c6e7810 */ /* 0x002fe20007ffe0ff */
[C---:B------:R-:W-:Y:S02]  /*94c0*/  IMAD R18, R46.reuse, R22, RZ ;  /* 0x000000162e127224 */ /* 0x040fe400078e02ff */
[----:B------:R-:W-:Y:S01]  /*94d0*/  IMAD R16, R49, R50, R16 ;  /* 0x0000003231107224 */ /* 0x000fe200078e0210 */
[----:B------:R-:W-:Y:S01]  /*94e0*/  I2IP.S8.S32.SAT R103, R19, R14, RZ ;  /* 0x0000000e13677239 */ /* 0x000fe200000014ff */
[C---:B------:R-:W-:Y:S02]  /*94f0*/  IMAD R23, R46.reuse, R23, RZ ;  /* 0x000000172e177224 */ /* 0x040fe400078e02ff */
[----:B------:R-:W-:Y:S01]  /*9500*/  IMAD R17, R51, R50, R17 ;  /* 0x0000003233117224 */ /* 0x000fe200078e0211 */
[----:B------:R-:W-:Y:S01]  /*9510*/  I2IP.S8.S32.SAT R103, R13, R12, R103 ;  /* 0x0000000c0d677239 */ /* 0x000fe20000001467 */
[C---:B------:R-:W-:Y:S01]  /*9520*/  IMAD R20, R46.reuse, R24, RZ ;  /* 0x000000182e147224 */ /* 0x040fe200078e02ff */
[----:B------:R-:W-:Y:S01]  /*9530*/  SHF.R.S32.HI R51, RZ, 0x18, R69 ;  /* 0x00000018ff337819 */ /* 0x000fe20000011445 */
[-C--:B------:R-:W-:Y:S01]  /*9540*/  IMAD R18, R53, R50.reuse, R18 ;  /* 0x0000003235127224 */ /* 0x080fe200078e0212 */
[----:B------:R-:W-:Y:S01]  /*9550*/  SHF.R.S32.HI R53, RZ, 0x18, R68 ;  /* 0x00000018ff357819 */ /* 0x000fe20000011444 */
[----:B------:R-:W-:Y:S01]  /*9560*/  IMAD.MOV.U32 R49, RZ, RZ, R70 ;  /* 0x000000ffff317224 */ /* 0x000fe200078e0046 */
[----:B------:R1:W-:Y:S01]  /*9570*/  STS.128 [R95+UR49+0x3500], R100 ;  /* 0x003500645f007988 */ /* 0x0003e20008000c31 */
[C---:B------:R-:W-:Y:S02]  /*9580*/  IMAD R21, R46.reuse, R25, RZ ;  /* 0x000000192e157224 */ /* 0x040fe400078e02ff */
[----:B------:R-:W-:Y:S02]  /*9590*/  IMAD R23, R57, R50, R23 ;  /* 0x0000003239177224 */ /* 0x000fe400078e0217 */
[C---:B------:R-:W-:Y:S02]  /*95a0*/  IMAD R22, R46.reuse, R26, RZ ;  /* 0x0000001a2e167224 */ /* 0x040fe400078e02ff */
[----:B------:R-:W-:Y:S01]  /*95b0*/  IMAD R20, R49, R50, R20 ;  /* 0x0000003231147224 */ /* 0x000fe200078e0214 */
[----:B------:R-:W-:Y:S01]  /*95c0*/  I2IP.S8.S32.SAT R116, R23, R18, RZ ;  /* 0x0000001217747239 */ /* 0x000fe200000014ff */
[C---:B------:R-:W-:Y:S01]  /*95d0*/  IMAD R27, R46.reuse, R27, RZ ;  /* 0x0000001b2e1b7224 */ /* 0x040fe200078e02ff */
[----:B------:R-:W-:Y:S01]  /*95e0*/  MOV R49, R67 ;  /* 0x0000004300317202 */ /* 0x000fe20000000f00 */
[----:B------:R-:W-:Y:S01]  /*95f0*/  IMAD R21, R51, R50, R21 ;  /* 0x0000003233157224 */ /* 0x000fe200078e0215 */
[----:B------:R-:W-:Y:S01]  /*9600*/  I2IP.S8.S32.SAT R116, R17, R16, R116 ;  /* 0x0000001011747239 */ /* 0x000fe20000001474 */
[----:B------:R-:W-:Y:S01]  /*9610*/  IMAD R24, R46, R28, RZ ;  /* 0x0000001c2e187224 */ /* 0x000fe200078e02ff */
[----:B------:R-:W-:Y:S01]  /*9620*/  SHF.R.S32.HI R51, RZ, 0x18, R66 ;  /* 0x00000018ff337819 */ /* 0x000fe20000011442 */
[-C--:B------:R-:W-:Y:S01]  /*9630*/  IMAD R22, R53, R50.reuse, R22 ;  /* 0x0000003235167224 */ /* 0x080fe200078e0216 */
[----:B------:R-:W-:Y:S01]  /*9640*/  SHF.R.S32.HI R53, RZ, 0x18, R61 ;  /* 0x00000018ff357819 */ /* 0x000fe2000001143d */
[-C--:B------:R-:W-:Y:S02]  /*9650*/  IMAD R27, R58, R50.reuse, R27 ;  /* 0x000000323a1b7224 */ /* 0x080fe400078e021b */
[C---:B------:R-:W-:Y:S02]  /*9660*/  IMAD R25, R46.reuse, R29, RZ ;  /* 0x0000001d2e197224 */ /* 0x040fe400078e02ff */
[----:B------:R-:W-:Y:S01]  /*9670*/  IMAD R24, R49, R50, R24 ;  /* 0x0000003231187224 */ /* 0x000fe200078e0218 */
[----:B------:R-:W-:Y:S01]  /*9680*/  SHF.R.S32.HI R49, RZ, 0x18, R65 ;  /* 0x00000018ff317819 */ /* 0x000fe20000011441 */
[C---:B------:R-:W-:Y:S01]  /*9690*/  IMAD R26, R46.reuse, R30, RZ ;  /* 0x0000001e2e1a7224 */ /* 0x040fe200078e02ff */
[----:B------:R-:W-:Y:S01]  /*96a0*/  I2IP.S8.S32.SAT R117, R27, R22, RZ ;  /* 0x000000161b757239 */ /* 0x000fe200000014ff */
[C---:B------:R-:W-:Y:S02]  /*96b0*/  IMAD R31, R46.reuse, R31, RZ ;  /* 0x0000001f2e1f7224 */ /* 0x040fe400078e02ff */
[----:B------:R-:W-:Y:S01]  /*96c0*/  IMAD R25, R51, R50, R25 ;  /* 0x0000003233197224 */ /* 0x000fe200078e0219 */
[----:B------:R-:W-:Y:S01]  /*96d0*/  MOV R51, R64 ;  /* 0x0000004000337202 */ /* 0x000fe20000000f00 */
[C---:B------:R-:W-:Y:S01]  /*96e0*/  IMAD R28, R46.reuse, R32, RZ ;  /* 0x000000202e1c7224 */ /* 0x040fe200078e02ff */
[----:B------:R-:W-:Y:S01]  /*96f0*/  I2IP.S8.S32.SAT R117, R21, R20, R117 ;  /* 0x0000001415757239 */ /* 0x000fe20000001475 */
[-C--:B------:R-:W-:Y:S02]  /*9700*/  IMAD R26, R49, R50.reuse, R26 ;  /* 0x00000032311a7224 */ /* 0x080fe400078e021a */
[C---:B------:R-:W-:Y:S02]  /*9710*/  IMAD R29, R46.reuse, R33, RZ ;  /* 0x000000212e1d7224 */ /* 0x040fe400078e02ff */
[-C--:B------:R-:W-:Y:S02]  /*9720*/  IMAD R31, R59, R50.reuse, R31 ;  /* 0x000000323b1f7224 */ /* 0x080fe400078e021f */
[----:B------:R-:W-:Y:S02]  /*9730*/  IMAD R28, R51, R50, R28 ;  /* 0x00000032331c7224 */ /* 0x000fe400078e021c */
[----:B------:R-:W-:Y:S01]  /*9740*/  IMAD R30, R46, R34, RZ ;  /* 0x000000222e1e7224 */ /* 0x000fe200078e02ff */
[----:B------:R-:W-:Y:S01]  /*9750*/  I2IP.S8.S32.SAT R113, R31, R26, RZ ;  /* 0x0000001a1f717239 */ /* 0x000fe200000014ff */
[----:B------:R-:W-:Y:S02]  /*9760*/  IMAD R29, R52, R50, R29 ;  /* 0x00000032341d7224 */ /* 0x000fe400078e021d */
[----:B------:R-:W-:Y:S01]  /*9770*/  IMAD R35, R46, R35, RZ ;  /* 0x000000232e237224 */ /* 0x000fe200078e02ff */
[----:B------:R-:W-:Y:S01]  /*9780*/  I2IP.S8.S32.SAT R118, R25, R24, R113 ;  /* 0x0000001819767239 */ /* 0x000fe20000001471 */
[-C--:B------:R-:W-:Y:S02]  /*9790*/  IMAD R30, R53, R50.reuse, R30 ;  /* 0x00000032351e7224 */ /* 0x080fe400078e021e */
[----:B------:R-:W-:Y:S05]  /*97a0*/  IMAD R35, R60, R50, R35 ;  /* 0x000000323c237224 */ /* 0x000fea00078e0223 */
[----:B------:R-:W-:Y:S04]  /*97b0*/  I2IP.S8.S32.SAT R114, R35, R30, RZ ;  /* 0x0000001e23727239 */ /* 0x000fe800000014ff */
[----:B------:R-:W-:Y:S05]  /*97c0*/  I2IP.S8.S32.SAT R119, R29, R28, R114 ;  /* 0x0000001c1d777239 */ /* 0x000fea0000001472 */
        /* <DEDUP_REMOVED lines=9> */
[----:B------:R-:W-:Y:S02]  /*9860*/  UIADD3 UR12, UP0, UPT, UR52, 0x680, URZ ;  /* 0x00000680340c7890 */ /* 0x000fe4000ff1e0ff */
[----:B------:R-:W-:Y:S02]  /*9870*/  UIADD3 UR9, UPT, UPT, UR41, 0x20, URZ ;  /* 0x0000002029097890 */ /* 0x000fe4000fffe0ff */
[----:B------:R-:W-:Y:S02]  /*9880*/  UIADD3 UR8, UPT, UPT, UR49, 0x3500, URZ ;  /* 0x0000350031087890 */ /* 0x000fe4000fffe0ff */
[----:B------:R-:W-:Y:S01]  /*9890*/  UIADD3.X UR13, UPT, UPT, URZ, UR53, URZ, UP0, !UPT ;  /* 0x00000035ff0d7290 */ /* 0x000fe200087fe4ff */
[----:B------:R-:W-:Y:S01]  /*98a0*/  UMOV UR10, UR42 ;  /* 0x0000002a000a7c82 */ /* 0x000fe20008000000 */
[----:B------:R-:W-:Y:S01]  /*98b0*/  UMOV UR11, UR36 ;  /* 0x00000024000b7c82 */ /* 0x000fe20008000000 */
[----:B------:R-:W-:Y:S02]  /*98c0*/  UIADD3 UR5, UPT, UPT, UR41, 0x60, URZ ;  /* 0x0000006029057890 */ /* 0x000fe4000fffe0ff */
[----:B------:R-:W-:Y:S01]  /*98d0*/  UIADD3 UR4, UPT, UPT, UR49, 0x3d00, URZ ;  /* 0x00003d0031047890 */ /* 0x000fe2000fffe0ff */
[----:B------:R-:W-:Y:S03]  /*98e0*/  UMOV UR6, UR42 ;  /* 0x0000002a00067c82 */ /* 0x000fe60008000000 */
[----:B------:R2:W-:Y:S01]  /*98f0*/  UTMASTG.3D [UR8], [UR12] ;  /* 0x000000080c0073b5 */ /* 0x0005e20008010000 */
[----:B------:R-:W-:Y:S04]  /*9900*/  UMOV UR7, UR36 ;  /* 0x0000002400077c82 */ /* 0x000fe80008000000 */
[----:B------:R2:W-:Y:S01]  /*9910*/  UTMASTG.3D [UR4], [UR12] ;  /* 0x000000040c0073b5 */ /* 0x0005e20008010000 */
[----:B------:R0:W-:Y:S01]  /*9920*/  UTMACMDFLUSH ;  /* 0x00000000000079b7 */ /* 0x0001e20000000000 */
[----:B--2---:R-:W-:Y:S04]  /*9930*/  DEPBAR.LE SB0, 0x1 ;  /* 0x000080400000791a */ /* 0x004fe80000000000 */
.L_x_170:
[----:B------:R-:W-:Y:S05]  /*9940*/  BSYNC.RECONVERGENT B0 ;  /* 0x0000000000007941 */ /* 0x000fea0003800200 */
.L_x_169:
[----:B------:R-:W-:Y:S01]  /*9950*/  BAR.SYNC.DEFER_BLOCKING 0x1, 0x80 ;  /* 0x0042000000007b1d */ /* 0x000fe20000010000 */
[----:B------:R-:W-:Y:S01]  /*9960*/  ISETP.NE.AND P2, PT, R109, RZ, PT ;  /* 0x000000ff6d00720c */ /* 0x000fe20003f45270 */
[----:B------:R-:W-:Y:S01]  /*9970*/  IMAD.IADD R20, R43, 0x1, R83 ;  /* 0x000000012b147824 */ /* 0x000fe200078e0253 */
[----:B------:R-:W-:Y:S01]  /*9980*/  ISETP.NE.AND P0, PT, R111, 0x2, PT ;  /* 0x000000026f00780c */ /* 0x000fe20003f05270 */
[----:B------:R-:W-:Y:S01]  /*9990*/  IMAD.IADD R21, R45, 0x1, R90 ;  /* 0x000000012d157824 */ /* 0x000fe200078e025a */
[----:B------:R-:W-:Y:S02]  /*99a0*/  ISETP.NE.AND P1, PT, R110, 0x4, PT ;  /* 0x000000046e00780c */ /* 0x000fe40003f25270 */
[----:B------:R-:W-:Y:S02]  /*99b0*/  SEL R0, RZ, 0x1, P0 ;  /* 0x00000001ff007807 */ /* 0x000fe40000000000 */
[----:B------:R-:W-:Y:S02]  /*99c0*/  SEL R3, RZ, 0x1, P1 ;  /* 0x00000001ff037807 */ /* 0x000fe40000800000 */
[----:B------:R-:W-:Y:S02]  /*99d0*/  LOP3.LUT R105, R105, R0, RZ, 0x3c, !PT ;  /* 0x0000000069697212 */ /* 0x000fe400078e3cff */
[----:B------:R-:W-:Y:S02]  /*99e0*/  LOP3.LUT R106, R106, R3, RZ, 0x3c, !PT ;  /* 0x000000036a6a7212 */ /* 0x000fe400078e3cff */
[----:B------:R-:W-:Y:S02]  /*99f0*/  @P2 R2UR UR36, R98 ;  /* 0x00000000622422ca */ /* 0x000fe400000e0000 */
[----:B------:R-:W-:Y:S02]  /*9a00*/  SEL R111, R111, RZ, P0 ;  /* 0x000000ff6f6f7207 */ /* 0x000fe40000000000 */
[----:B------:R-:W-:Y:S01]  /*9a10*/  SEL R44, R110, RZ, P1 ;  /* 0x000000ff6e2c7207 */ /* 0x000fe20000800000 */
[----:B------:R-:W-:Y:S10]  /*9a20*/  @P2 BRA `(.L_x_171) ;  /* 0xffffffd400bc2947 */ /* 0x000ff4000383ffff */
[----:B------:R-:W-:Y:S05]  /*9a30*/  EXIT ;  /* 0x000000000000794d */ /* 0x000fea0003800000 */
.L_x_25:
[----:B--2---:R2:W4:Y:S02]  /*9a40*/  SYNCS.PHASECHK.TRANS64.TRYWAIT P0, [R3+URZ+0x3e0], R2 ;  /* 0x0003e002030075a7 */ /* 0x00452400080011ff */
[----:B----4-:R-:W-:Y:S05]  /*9a50*/  @!P0 NANOSLEEP.SYNCS 0x989680 ;  /* 0x009896800000895d */ /* 0x010fea0003900000 */
[----:B------:R-:W4:Y:S02]  /*9a60*/  @!P0 SYNCS.PHASECHK.TRANS64 P0, [R3+URZ+0x3e0], R2 ;  /* 0x0003e002030085a7 */ /* 0x000f2400080010ff */
[----:B----4-:R-:W-:Y:S05]  /*9a70*/  @!P0 BRA `(.L_x_25) ;  /* 0xfffffffc00f08947 */ /* 0x010fea000383ffff */
[----:B------:R-:W-:Y:S05]  /*9a80*/  BRA `(.L_x_172) ;  /* 0xffffff8000d87947 */ /* 0x000fea000383ffff */
.L_x_28:
[----:B-1----:R-:W-:-:S07]  /*9a90*/  MOV R2, UR33 ;  /* 0x0000002100027c02 */ /* 0x002fce0008000f00 */
.L_x_173:
[----:B-1----:R1:W2:Y:S02]  /*9aa0*/  SYNCS.PHASECHK.TRANS64.TRYWAIT P0, [R2+URZ+0x1a0], R5 ;  /* 0x0001a005020075a7 */ /* 0x0022a400080011ff */
[----:B--2---:R-:W-:Y:S05]  /*9ab0*/  @!P0 NANOSLEEP.SYNCS 0x989680 ;  /* 0x009896800000895d */ /* 0x004fea0003900000 */
[----:B------:R-:W2:Y:S02]  /*9ac0*/  @!P0 SYNCS.PHASECHK.TRANS64 P0, [R2+URZ+0x1a0], R5 ;  /* 0x0001a005020085a7 */ /* 0x000ea400080010ff */
[----:B--2---:R-:W-:Y:S05]  /*9ad0*/  @!P0 BRA `(.L_x_173) ;  /* 0xfffffffc00f08947 */ /* 0x004fea000383ffff */
[----:B------:R-:W-:Y:S05]  /*9ae0*/  BRA `(.L_x_27) ;  /* 0xffffff84003c7947 */ /* 0x000fea000383ffff */
.L_x_35:
[----:B-1----:R-:W-:-:S07]  /*9af0*/  MOV R2, UR17 ;  /* 0x0000001100027c02 */ /* 0x002fce0008000f00 */
.L_x_174:
[----:B-1----:R1:W2:Y:S02]  /*9b00*/  SYNCS.PHASECHK.TRANS64.TRYWAIT P0, [R2+URZ+0x1a0], R5 ;  /* 0x0001a005020075a7 */ /* 0x0022a400080011ff */
[----:B--2---:R-:W-:Y:S05]  /*9b10*/  @!P0 NANOSLEEP.SYNCS 0x989680 ;  /* 0x009896800000895d */ /* 0x004fea0003900000 */
[----:B------:R-:W2:Y:S02]  /*9b20*/  @!P0 SYNCS.PHASECHK.TRANS64 P0, [R2+URZ+0x1a0], R5 ;  /* 0x0001a005020085a7 */ /* 0x000ea400080010ff */
[----:B--2---:R-:W-:Y:S05]  /*9b30*/  @!P0 BRA `(.L_x_174) ;  /* 0xfffffffc00f08947 */ /* 0x004fea000383ffff */
[----:B------:R-:W-:Y:S05]  /*9b40*/  BRA `(.L_x_34) ;  /* 0xffffff8400f47947 */ /* 0x000fea000383ffff */
.L_x_40:
[----:B-1----:R1:W2:Y:S02]  /*9b50*/  SYNCS.PHASECHK.TRANS64.TRYWAIT P0, [R2+URZ+0x370], R3 ;  /* 0x00037003020075a7 */ /* 0x0022a400080011ff */
[----:B--2---:R-:W-:Y:S05]  /*9b60*/  @!P0 NANOSLEEP.SYNCS 0x989680 ;  /* 0x009896800000895d */ /* 0x004fea0003900000 */
[----:B------:R-:W2:Y:S02]  /*9b70*/  @!P0 SYNCS.PHASECHK.TRANS64 P0, [R2+URZ+0x370], R3 ;  /* 0x00037003020085a7 */ /* 0x000ea400080010ff */
[----:B--2---:R-:W-:Y:S05]  /*9b80*/  @!P0 BRA `(.L_x_40) ;  /* 0xfffffffc00f08947 */ /* 0x004fea000383ffff */
[----:B------:R-:W-:Y:S05]  /*9b90*/  BRA `(.L_x_175) ;  /* 0xffffff8800947947 */ /* 0x000fea000383ffff */
.L_x_44:
[----:B---3--:R-:W-:-:S07]  /*9ba0*/  MOV R0, UR4 ;  /* 0x0000000400007c02 */ /* 0x008fce0008000f00 */
.L_x_176:
[----:B-1----:R1:W2:Y:S02]  /*9bb0*/  SYNCS.PHASECHK.TRANS64.TRYWAIT P0, [R0+URZ], R3 ;  /* 0x00000003000075a7 */ /* 0x0022a400080011ff */
[----:B--2---:R-:W-:Y:S05]  /*9bc0*/  @!P0 NANOSLEEP.SYNCS 0x989680 ;  /* 0x009896800000895d */ /* 0x004fea0003900000 */
[----:B------:R-:W2:Y:S02]  /*9bd0*/  @!P0 SYNCS.PHASECHK.TRANS64 P0, [R0+URZ], R3 ;  /* 0x00000003000085a7 */ /* 0x000ea400080010ff */
[----:B--2---:R-:W-:Y:S05]  /*9be0*/  @!P0 BRA `(.L_x_176) ;  /* 0xfffffffc00f08947 */ /* 0x004fea000383ffff */
[----:B------:R-:W-:Y:S05]  /*9bf0*/  BRA `(.L_x_177) ;  /* 0xffffff9000047947 */ /* 0x000fea000383ffff */
.L_x_45:
[----:B---3--:R-:W-:-:S07]  /*9c00*/  MOV R0, UR4 ;  /* 0x0000000400007c02 */ /* 0x008fce0008000f00 */
.L_x_178:
[----:B-1----:R1:W2:Y:S02]  /*9c10*/  SYNCS.PHASECHK.TRANS64.TRYWAIT P0, [R0+URZ], R3 ;  /* 0x00000003000075a7 */ /* 0x0022a400080011ff */
[----:B--2---:R-:W-:Y:S05]  /*9c20*/  @!P0 NANOSLEEP.SYNCS 0x989680 ;  /* 0x009896800000895d */ /* 0x004fea0003900000 */
[----:B------:R-:W2:Y:S02]  /*9c30*/  @!P0 SYNCS.PHASECHK.TRANS64 P0, [R0+URZ], R3 ;  /* 0x00000003000085a7 */ /* 0x000ea400080010ff */
[----:B--2---:R-:W-:Y:S05]  /*9c40*/  @!P0 BRA `(.L_x_178) ;  /* 0xfffffffc00f08947 */ /* 0x004fea000383ffff */
[----:B------:R-:W-:Y:S05]  /*9c50*/  BRA `(.L_x_179) ;  /* 0xffffff9000107947 */ /* 0x000fea000383ffff */
.L_x_46:
[----:B---3--:R-:W-:-:S07]  /*9c60*/  MOV R0, UR4 ;  /* 0x0000000400007c02 */ /* 0x008fce0008000f00 */
.L_x_180:
[----:B-1----:R1:W2:Y:S02]  /*9c70*/  SYNCS.PHASECHK.TRANS64.TRYWAIT P0, [R0+URZ], R3 ;  /* 0x00000003000075a7 */ /* 0x0022a400080011ff */
[----:B--2---:R-:W-:Y:S05]  /*9c80*/  @!P0 NANOSLEEP.SYNCS 0x989680 ;  /* 0x009896800000895d */ /* 0x004fea0003900000 */
[----:B------:R-:W2:Y:S02]  /*9c90*/  @!P0 SYNCS.PHASECHK.TRANS64 P0, [R0+URZ], R3 ;  /* 0x00000003000085a7 */ /* 0x000ea400080010ff */
[----:B--2---:R-:W-:Y:S05]  /*9ca0*/  @!P0 BRA `(.L_x_180) ;  /* 0xfffffffc00f08947 */ /* 0x004fea000383ffff */
[----:B------:R-:W-:Y:S05]  /*9cb0*/  BRA `(.L_x_181) ;  /* 0xffffff90001c7947 */ /* 0x000fea000383ffff */
.L_x_47:
[----:B---3--:R-:W-:-:S07]  /*9cc0*/  MOV R0, UR4 ;  /* 0x0000000400007c02 */ /* 0x008fce0008000f00 */
.L_x_182:
[----:B-1----:R1:W2:Y:S02]  /*9cd0*/  SYNCS.PHASECHK.TRANS64.TRYWAIT P0, [R0+URZ], R3 ;  /* 0x00000003000075a7 */ /* 0x0022a400080011ff */
[----:B--2---:R-:W-:Y:S05]  /*9ce0*/  @!P0 NANOSLEEP.SYNCS 0x989680 ;  /* 0x009896800000895d */ /* 0x004fea0003900000 */
[----:B------:R-:W2:Y:S02]  /*9cf0*/  @!P0 SYNCS.PHASECHK.TRANS64 P0, [R0+URZ], R3 ;  /* 0x00000003000085a7 */ /* 0x000ea400080010ff */
[----:B--2---:R-:W-:Y:S05]  /*9d00*/  @!P0 BRA `(.L_x_182) ;  /* 0xfffffffc00f08947 */ /* 0x004fea000383ffff */
[----:B------:R-:W-:Y:S05]  /*9d10*/  BRA `(.L_x_183) ;  /* 0xffffff9000287947 */ /* 0x000fea000383ffff */
.L_x_48:
[----:B---3--:R-:W-:-:S07]  /*9d20*/  MOV R0, UR4 ;  /* 0x0000000400007c02 */ /* 0x008fce0008000f00 */
.L_x_184:
[----:B-1----:R1:W2:Y:S02]  /*9d30*/  SYNCS.PHASECHK.TRANS64.TRYWAIT P0, [R0+URZ], R3 ;  /* 0x00000003000075a7 */ /* 0x0022a400080011ff */
[----:B--2---:R-:W-:Y:S05]  /*9d40*/  @!P0 NANOSLEEP.SYNCS 0x989680 ;  /* 0x009896800000895d */ /* 0x004fea0003900000 */
[----:B------:R-:W2:Y:S02]  /*9d50*/  @!P0 SYNCS.PHASECHK.TRANS64 P0, [R0+URZ], R3 ;  /* 0x00000003000085a7 */ /* 0x000ea400080010ff */
[----:B--2---:R-:W-:Y:S05]  /*9d60*/  @!P0 BRA `(.L_x_184) ;  /* 0xfffffffc00f08947 */ /* 0x004fea000383ffff */
[----:B------:R-:W-:Y:S05]  /*9d70*/  BRA `(.L_x_185) ;  /* 0xffffff9000347947 */ /* 0x000fea000383ffff */
.L_x_49:
[----:B---3--:R-:W-:-:S07]  /*9d80*/  MOV R0, UR4 ;  /* 0x0000000400007c02 */ /* 0x008fce0008000f00 */
.L_x_186:
[----:B-1----:R1:W2:Y:S02]  /*9d90*/  SYNCS.PHASECHK.TRANS64.TRYWAIT P0, [R0+URZ], R3 ;  /* 0x00000003000075a7 */ /* 0x0022a400080011ff */
[----:B--2---:R-:W-:Y:S05]  /*9da0*/  @!P0 NANOSLEEP.SYNCS 0x989680 ;  /* 0x009896800000895d */ /* 0x004fea0003900000 */
[----:B------:R-:W2:Y:S02]  /*9db0*/  @!P0 SYNCS.PHASECHK.TRANS64 P0, [R0+URZ], R3 ;  /* 0x00000003000085a7 */ /* 0x000ea400080010ff */
[----:B--2---:R-:W-:Y:S05]  /*9dc0*/  @!P0 BRA `(.L_x_186) ;  /* 0xfffffffc00f08947 */ /* 0x004fea000383ffff */
[----:B------:R-:W-:Y:S05]  /*9dd0*/  BRA `(.L_x_187) ;  /* 0xffffff9000407947 */ /* 0x000fea000383ffff */
.L_x_50:
[----:B---3--:R-:W-:-:S07]  /*9de0*/  MOV R0, UR4 ;  /* 0x0000000400007c02 */ /* 0x008fce0008000f00 */
.L_x_188:
[----:B-1----:R1:W2:Y:S02]  /*9df0*/  SYNCS.PHASECHK.TRANS64.TRYWAIT P0, [R0+URZ], R3 ;  /* 0x00000003000075a7 */ /* 0x0022a400080011ff */
[----:B--2---:R-:W-:Y:S05]  /*9e00*/  @!P0 NANOSLEEP.SYNCS 0x989680 ;  /* 0x009896800000895d */ /* 0x004fea0003900000 */
[----:B------:R-:W2:Y:S02]  /*9e10*/  @!P0 SYNCS.PHASECHK.TRANS64 P0, [R0+URZ], R3 ;  /* 0x00000003000085a7 */ /* 0x000ea400080010ff */
[----:B--2---:R-:W-:Y:S05]  /*9e20*/  @!P0 BRA `(.L_x_188) ;  /* 0xfffffffc00f08947 */ /* 0x004fea000383ffff */
[----:B------:R-:W-:Y:S05]  /*9e30*/  BRA `(.L_x_189) ;  /* 0xffffff90004c7947 */ /* 0x000fea000383ffff */
.L_x_51:
[----:B---3--:R-:W-:-:S07]  /*9e40*/  MOV R0, UR4 ;  /* 0x0000000400007c02 */ /* 0x008fce0008000f00 */
.L_x_190:
[----:B-1----:R1:W2:Y:S02]  /*9e50*/  SYNCS.PHASECHK.TRANS64.TRYWAIT P0, [R0+URZ], R3 ;  /* 0x00000003000075a7 */ /* 0x0022a400080011ff */
[----:B--2---:R-:W-:Y:S05]  /*9e60*/  @!P0 NANOSLEEP.SYNCS 0x989680 ;  /* 0x009896800000895d */ /* 0x004fea0003900000 */
[----:B------:R-:W2:Y:S02]  /*9e70*/  @!P0 SYNCS.PHASECHK.TRANS64 P0, [R0+URZ], R3 ;  /* 0x00000003000085a7 */ /* 0x000ea400080010ff */
[----:B--2---:R-:W-:Y:S05]  /*9e80*/  @!P0 BRA `(.L_x_190) ;  /* 0xfffffffc00f08947 */ /* 0x004fea000383ffff */
[----:B------:R-:W-:Y:S05]  /*9e90*/  BRA `(.L_x_191) ;  /* 0xffffff9000587947 */ /* 0x000fea000383ffff */
.L_x_52:
[----:B---3--:R-:W-:-:S07]  /*9ea0*/  MOV R0, UR4 ;  /* 0x0000000400007c02 */ /* 0x008fce0008000f00 */
.L_x_192:
[----:B-1----:R1:W2:Y:S02]  /*9eb0*/  SYNCS.PHASECHK.TRANS64.TRYWAIT P0, [R0+URZ], R3 ;  /* 0x00000003000075a7 */ /* 0x0022a400080011ff */
[----:B--2---:R-:W-:Y:S05]  /*9ec0*/  @!P0 NANOSLEEP.SYNCS 0x989680 ;  /* 0x009896800000895d */ /* 0x004fea0003900000 */
[----:B------:R-:W2:Y:S02]  /*9ed0*/  @!P0 SYNCS.PHASECHK.TRANS64 P0, [R0+URZ], R3 ;  /* 0x00000003000085a7 */ /* 0x000ea400080010ff */
[----:B--2---:R-:W-:Y:S05]  /*9ee0*/  @!P0 BRA `(.L_x_192) ;  /* 0xfffffffc00f08947 */ /* 0x004fea000383ffff */
[----:B------:R-:W-:Y:S05]  /*9ef0*/  BRA `(.L_x_193) ;  /* 0xffffff9000647947 */ /* 0x000fea000383ffff */
.L_x_53:
[----:B---3--:R-:W-:-:S07]  /*9f00*/  MOV R0, UR4 ;  /* 0x0000000400007c02 */ /* 0x008fce0008000f00 */
.L_x_194:
[----:B-1----:R1:W2:Y:S02]  /*9f10*/  SYNCS.PHASECHK.TRANS64.TRYWAIT P0, [R0+URZ], R3 ;  /* 0x00000003000075a7 */ /* 0x0022a400080011ff */
[----:B--2---:R-:W-:Y:S05]  /*9f20*/  @!P0 NANOSLEEP.SYNCS 0x989680 ;  /* 0x009896800000895d */ /* 0x004fea0003900000 */
[----:B------:R-:W2:Y:S02]  /*9f30*/  @!P0 SYNCS.PHASECHK.TRANS64 P0, [R0+URZ], R3 ;  /* 0x00000003000085a7 */ /* 0x000ea400080010ff */
[----:B--2---:R-:W-:Y:S05]  /*9f40*/  @!P0 BRA `(.L_x_194) ;  /* 0xfffffffc00f08947 */ /* 0x004fea000383ffff */
[----:B------:R-:W-:Y:S05]  /*9f50*/  BRA `(.L_x_195) ;  /* 0xffffff9000707947 */ /* 0x000fea000383ffff */
.L_x_54:
[----:B---3--:R-:W-:-:S07]  /*9f60*/  MOV R0, UR4 ;  /* 0x0000000400007c02 */ /* 0x008fce0008000f00 */
.L_x_196:
[----:B-1----:R1:W2:Y:S02]  /*9f70*/  SYNCS.PHASECHK.TRANS64.TRYWAIT P0, [R0+URZ], R3 ;  /* 0x00000003000075a7 */ /* 0x0022a400080011ff */
[----:B--2---:R-:W-:Y:S05]  /*9f80*/  @!P0 NANOSLEEP.SYNCS 0x989680 ;  /* 0x009896800000895d */ /* 0x004fea0003900000 */
[----:B------:R-:W2:Y:S02]  /*9f90*/  @!P0 SYNCS.PHASECHK.TRANS64 P0, [R0+URZ], R3 ;  /* 0x00000003000085a7 */ /* 0x000ea400080010ff */
[----:B--2---:R-:W-:Y:S05]  /*9fa0*/  @!P0 BRA `(.L_x_196) ;  /* 0xfffffffc00f08947 */ /* 0x004fea000383ffff */
[----:B------:R-:W-:Y:S05]  /*9fb0*/  BRA `(.L_x_197) ;  /* 0xffffff90007c7947 */ /* 0x000fea000383ffff */
.L_x_55:
[----:B---3--:R-:W-:-:S07]  /*9fc0*/  MOV R0, UR4 ;  /* 0x0000000400007c02 */ /* 0x008fce0008000f00 */
.L_x_198:
[----:B-1----:R1:W2:Y:S02]  /*9fd0*/  SYNCS.PHASECHK.TRANS64.TRYWAIT P0, [R0+URZ], R3 ;  /* 0x00000003000075a7 */ /* 0x0022a400080011ff */
[----:B--2---:R-:W-:Y:S05]  /*9fe0*/  @!P0 NANOSLEEP.SYNCS 0x989680 ;  /* 0x009896800000895d */ /* 0x004fea0003900000 */
[----:B------:R-:W2:Y:S02]  /*9ff0*/  @!P0 SYNCS.PHASECHK.TRANS64 P0, [R0+URZ], R3 ;  /* 0x00000003000085a7 */ /* 0x000ea400080010ff */
[----:B--2---:R-:W-:Y:S05]  /*a000*/  @!P0 BRA `(.L_x_198) ;  /* 0xfffffffc00f08947 */ /* 0x004fea000383ffff */
[----:B------:R-:W-:Y:S05]  /*a010*/  BRA `(.L_x_199) ;  /* 0xffffff9000887947 */ /* 0x000fea000383ffff */
.L_x_56:
[----:B---3--:R-:W-:-:S07]  /*a020*/  MOV R0, UR4 ;  /* 0x0000000400007c02 */ /* 0x008fce0008000f00 */
.L_x_200:
[----:B-1----:R1:W2:Y:S02]  /*a030*/  SYNCS.PHASECHK.TRANS64.TRYWAIT P0, [R0+URZ], R3 ;  /* 0x00000003000075a7 */ /* 0x0022a400080011ff */
[----:B--2---:R-:W-:Y:S05]  /*a040*/  @!P0 NANOSLEEP.SYNCS 0x989680 ;  /* 0x009896800000895d */ /* 0x004fea0003900000 */
[----:B------:R-:W2:Y:S02]  /*a050*/  @!P0 SYNCS.PHASECHK.TRANS64 P0, [R0+URZ], R3 ;  /* 0x00000003000085a7 */ /* 0x000ea400080010ff */
[----:B--2---:R-:W-:Y:S05]  /*a060*/  @!P0 BRA `(.L_x_200) ;  /* 0xfffffffc00f08947 */ /* 0x004fea000383ffff */
[----:B------:R-:W-:Y:S05]  /*a070*/  BRA `(.L_x_201) ;  /* 0xffffff9000947947 */ /* 0x000fea000383ffff */
.L_x_57:
[----:B---3--:R-:W-:-:S07]  /*a080*/  MOV R0, UR4 ;  /* 0x0000000400007c02 */ /* 0x008fce0008000f00 */
.L_x_202:
[----:B-1----:R1:W2:Y:S02]  /*a090*/  SYNCS.PHASECHK.TRANS64.TRYWAIT P0, [R0+URZ], R3 ;  /* 0x00000003000075a7 */ /* 0x0022a400080011ff */
[----:B--2---:R-:W-:Y:S05]  /*a0a0*/  @!P0 NANOSLEEP.SYNCS 0x989680 ;  /* 0x009896800000895d */ /* 0x004fea0003900000 */
[----:B------:R-:W2:Y:S02]  /*a0b0*/  @!P0 SYNCS.PHASECHK.TRANS64 P0, [R0+URZ], R3 ;  /* 0x00000003000085a7 */ /* 0x000ea400080010ff */
[----:B--2---:R-:W-:Y:S05]  /*a0c0*/  @!P0 BRA `(.L_x_202) ;  /* 0xfffffffc00f08947 */ /* 0x004fea000383ffff */
[----:B------:R-:W-:Y:S05]  /*a0d0*/  BRA `(.L_x_203) ;  /* 0xffffff9000a07947 */ /* 0x000fea000383ffff */
.L_x_58:
[----:B---3--:R-:W-:-:S07]  /*a0e0*/  MOV R0, UR4 ;  /* 0x0000000400007c02 */ /* 0x008fce0008000f00 */
.L_x_204:
[----:B-1----:R1:W2:Y:S02]  /*a0f0*/  SYNCS.PHASECHK.TRANS64.TRYWAIT P0, [R0+URZ], R3 ;  /* 0x00000003000075a7 */ /* 0x0022a400080011ff */
[----:B--2---:R-:W-:Y:S05]  /*a100*/  @!P0 NANOSLEEP.SYNCS 0x989680 ;  /* 0x009896800000895d */ /* 0x004fea0003900000 */
[----:B------:R-:W2:Y:S02]  /*a110*/  @!P0 SYNCS.PHASECHK.TRANS64 P0, [R0+URZ], R3 ;  /* 0x00000003000085a7 */ /* 0x000ea400080010ff */
[----:B--2---:R-:W-:Y:S05]  /*a120*/  @!P0 BRA `(.L_x_204) ;  /* 0xfffffffc00f08947 */ /* 0x004fea000383ffff */
[----:B------:R-:W-:Y:S05]  /*a130*/  BRA `(.L_x_205) ;  /* 0xffffff9000ac7947 */ /* 0x000fea000383ffff */
.L_x_59:
[----:B---3--:R-:W-:-:S07]  /*a140*/  MOV R0, UR4 ;  /* 0x0000000400007c02 */ /* 0x008fce0008000f00 */
.L_x_206:
[----:B-1----:R1:W2:Y:S02]  /*a150*/  SYNCS.PHASECHK.TRANS64.TRYWAIT P0, [R0+URZ], R3 ;  /* 0x00000003000075a7 */ /* 0x0022a400080011ff */
[----:B--2---:R-:W-:Y:S05]  /*a160*/  @!P0 NANOSLEEP.SYNCS 0x989680 ;  /* 0x009896800000895d */ /* 0x004fea0003900000 */
[----:B------:R-:W2:Y:S02]  /*a170*/  @!P0 SYNCS.PHASECHK.TRANS64 P0, [R0+URZ], R3 ;  /* 0x00000003000085a7 */ /* 0x000ea400080010ff */
[----:B--2---:R-:W-:Y:S05]  /*a180*/  @!P0 BRA `(.L_x_206) ;  /* 0xfffffffc00f08947 */ /* 0x004fea000383ffff */
[----:B------:R-:W-:Y:S05]  /*a190*/  BRA `(.L_x_207) ;  /* 0xffffff9000b87947 */ /* 0x000fea000383ffff */
.L_x_60:
[----:B---3--:R-:W-:-:S07]  /*a1a0*/  MOV R0, UR4 ;  /* 0x0000000400007c02 */ /* 0x008fce0008000f00 */
.L_x_208:
[----:B-1----:R1:W2:Y:S02]  /*a1b0*/  SYNCS.PHASECHK.TRANS64.TRYWAIT P0, [R0+URZ], R3 ;  /* 0x00000003000075a7 */ /* 0x0022a400080011ff */
[----:B--2---:R-:W-:Y:S05]  /*a1c0*/  @!P0 NANOSLEEP.SYNCS 0x989680 ;  /* 0x009896800000895d */ /* 0x004fea0003900000 */
[----:B------:R-:W2:Y:S02]  /*a1d0*/  @!P0 SYNCS.PHASECHK.TRANS64 P0, [R0+URZ], R3 ;  /* 0x00000003000085a7 */ /* 0x000ea400080010ff */
[----:B--2---:R-:W-:Y:S05]  /*a1e0*/  @!P0 BRA `(.L_x_208) ;  /* 0xfffffffc00f08947 */ /* 0x004fea000383ffff */
[----:B------:R-:W-:Y:S05]  /*a1f0*/  BRA `(.L_x_209) ;  /* 0xffffff9000c47947 */ /* 0x000fea000383ffff */
.L_x_61:
[----:B---3--:R-:W-:-:S07]  /*a200*/  MOV R0, UR4 ;  /* 0x0000000400007c02 */ /* 0x008fce0008000f00 */
.L_x_210:
[----:B-1----:R1:W2:Y:S02]  /*a210*/  SYNCS.PHASECHK.TRANS64.TRYWAIT P0, [R0+URZ], R3 ;  /* 0x00000003000075a7 */ /* 0x0022a400080011ff */
[----:B--2---:R-:W-:Y:S05]  /*a220*/  @!P0 NANOSLEEP.SYNCS 0x989680 ;  /* 0x009896800000895d */ /* 0x004fea0003900000 */
[----:B------:R-:W2:Y:S02]  /*a230*/  @!P0 SYNCS.PHASECHK.TRANS64 P0, [R0+URZ], R3 ;  /* 0x00000003000085a7 */ /* 0x000ea400080010ff */
[----:B--2---:R-:W-:Y:S05]  /*a240*/  @!P0 BRA `(.L_x_210) ;  /* 0xfffffffc00f08947 */ /* 0x004fea000383ffff */
[----:B------:R-:W-:Y:S05]  /*a250*/  BRA `(.L_x_211) ;  /* 0xffffff9000d07947 */ /* 0x000fea000383ffff */
.L_x_62:
[----:B---3--:R-:W-:-:S07]  /*a260*/  MOV R0, UR4 ;  /* 0x0000000400007c02 */ /* 0x008fce0008000f00 */
.L_x_212:
[----:B-1----:R1:W2:Y:S02]  /*a270*/  SYNCS.PHASECHK.TRANS64.TRYWAIT P0, [R0+URZ], R3 ;  /* 0x00000003000075a7 */ /* 0x0022a400080011ff */
[----:B--2---:R-:W-:Y:S05]  /*a280*/  @!P0 NANOSLEEP.SYNCS 0x989680 ;  /* 0x009896800000895d */ /* 0x004fea0003900000 */
[----:B------:R-:W2:Y:S02]  /*a290*/  @!P0 SYNCS.PHASECHK.TRANS64 P0, [R0+URZ], R3 ;  /* 0x00000003000085a7 */ /* 0x000ea400080010ff */
[----:B--2---:R-:W-:Y:S05]  /*a2a0*/  @!P0 BRA `(.L_x_212) ;  /* 0xfffffffc00f08947 */ /* 0x004fea000383ffff */
[----:B------:R-:W-:Y:S05]  /*a2b0*/  BRA `(.L_x_213) ;  /* 0xffffff9000dc7947 */ /* 0x000fea000383ffff */
.L_x_63:
[----:B---3--:R-:W-:-:S07]  /*a2c0*/  MOV R0, UR4 ;  /* 0x0000000400007c02 */ /* 0x008fce0008000f00 */
.L_x_214:
[----:B-1----:R1:W2:Y:S02]  /*a2d0*/  SYNCS.PHASECHK.TRANS64.TRYWAIT P0, [R0+URZ], R3 ;  /* 0x00000003000075a7 */ /* 0x0022a400080011ff */
[----:B--2---:R-:W-:Y:S05]  /*a2e0*/  @!P0 NANOSLEEP.SYNCS 0x989680 ;  /* 0x009896800000895d */ /* 0x004fea0003900000 */
[----:B------:R-:W2:Y:S02]  /*a2f0*/  @!P0 SYNCS.PHASECHK.TRANS64 P0, [R0+URZ], R3 ;  /* 0x00000003000085a7 */ /* 0x000ea400080010ff */
[----:B--2---:R-:W-:Y:S05]  /*a300*/  @!P0 BRA `(.L_x_214) ;  /* 0xfffffffc00f08947 */ /* 0x004fea000383ffff */
[----:B------:R-:W-:Y:S05]  /*a310*/  BRA `(.L_x_215) ;  /* 0xffffff9000e87947 */ /* 0x000fea000383ffff */
.L_x_64:
[----:B---3--:R-:W-:-:S07]  /*a320*/  MOV R0, UR4 ;  /* 0x0000000400007c02 */ /* 0x008fce0008000f00 */
.L_x_216:
[----:B-1----:R1:W2:Y:S02]  /*a330*/  SYNCS.PHASECHK.TRANS64.TRYWAIT P0, [R0+URZ], R3 ;  /* 0x00000003000075a7 */ /* 0x0022a400080011ff */
[----:B--2---:R-:W-:Y:S05]  /*a340*/  @!P0 NANOSLEEP.SYNCS 0x989680 ;  /* 0x009896800000895d */ /* 0x004fea0003900000 */
[----:B------:R-:W2:Y:S02]  /*a350*/  @!P0 SYNCS.PHASECHK.TRANS64 P0, [R0+URZ], R3 ;  /* 0x00000003000085a7 */ /* 0x000ea400080010ff */
[----:B--2---:R-:W-:Y:S05]  /*a360*/  @!P0 BRA `(.L_x_216) ;  /* 0xfffffffc00f08947 */ /* 0x004fea000383ffff */
[----:B------:R-:W-:Y:S05]  /*a370*/  BRA `(.L_x_217) ;  /* 0xffffff9000f47947 */ /* 0x000fea000383ffff */
.L_x_65:
[----:B---3--:R-:W-:-:S07]  /*a380*/  MOV R0, UR4 ;  /* 0x0000000400007c02 */ /* 0x008fce0008000f00 */
.L_x_218:
[----:B-1----:R1:W2:Y:S02]  /*a390*/  SYNCS.PHASECHK.TRANS64.TRYWAIT P0, [R0+URZ], R3 ;  /* 0x00000003000075a7 */ /* 0x0022a400080011ff */
[----:B--2---:R-:W-:Y:S05]  /*a3a0*/  @!P0 NANOSLEEP.SYNCS 0x989680 ;  /* 0x009896800000895d */ /* 0x004fea0003900000 */
[----:B------:R-:W2:Y:S02]  /*a3b0*/  @!P0 SYNCS.PHASECHK.TRANS64 P0, [R0+URZ], R3 ;  /* 0x00000003000085a7 */ /* 0x000ea400080010ff */
[----:B--2---:R-:W-:Y:S05]  /*a3c0*/  @!P0 BRA `(.L_x_218) ;  /* 0xfffffffc00f08947 */ /* 0x004fea000383ffff */
[----:B------:R-:W-:Y:S05]  /*a3d0*/  BRA `(.L_x_219) ;  /* 0xffffff9400007947 */ /* 0x000fea000383ffff */
.L_x_66:
[----:B---3--:R-:W-:-:S07]  /*a3e0*/  MOV R0, UR4 ;  /* 0x0000000400007c02 */ /* 0x008fce0008000f00 */
.L_x_220:
[----:B-1----:R1:W2:Y:S02]  /*a3f0*/  SYNCS.PHASECHK.TRANS64.TRYWAIT P0, [R0+URZ], R3 ;  /* 0x00000003000075a7 */ /* 0x0022a400080011ff */
[----:B--2---:R-:W-:Y:S05]  /*a400*/  @!P0 NANOSLEEP.SYNCS 0x989680 ;  /* 0x009896800000895d */ /* 0x004fea0003900000 */
[----:B------:R-:W2:Y:S02]  /*a410*/  @!P0 SYNCS.PHASECHK.TRANS64 P0, [R0+URZ], R3 ;  /* 0x00000003000085a7 */ /* 0x000ea400080010ff */
[----:B--2---:R-:W-:Y:S05]  /*a420*/  @!P0 BRA `(.L_x_220) ;  /* 0xfffffffc00f08947 */ /* 0x004fea000383ffff */
[----:B------:R-:W-:Y:S05]  /*a430*/  BRA `(.L_x_221) ;  /* 0xffffff94000c7947 */ /* 0x000fea000383ffff */
.L_x_67:
[----:B---3--:R-:W-:-:S07]  /*a440*/  MOV R0, UR4 ;  /* 0x0000000400007c02 */ /* 0x008fce0008000f00 */
.L_x_222:
[----:B-1----:R1:W2:Y:S02]  /*a450*/  SYNCS.PHASECHK.TRANS64.TRYWAIT P0, [R0+URZ], R3 ;  /* 0x00000003000075a7 */ /* 0x0022a400080011ff */
[----:B--2---:R-:W-:Y:S05]  /*a460*/  @!P0 NANOSLEEP.SYNCS 0x989680 ;  /* 0x009896800000895d */ /* 0x004fea0003900000 */
[----:B------:R-:W2:Y:S02]  /*a470*/  @!P0 SYNCS.PHASECHK.TRANS64 P0, [R0+URZ], R3 ;  /* 0x00000003000085a7 */ /* 0x000ea400080010ff */
[----:B--2---:R-:W-:Y:S05]  /*a480*/  @!P0 BRA `(.L_x_222) ;  /* 0xfffffffc00f08947 */ /* 0x004fea000383ffff */
[----:B------:R-:W-:Y:S05]  /*a490*/  BRA `(.L_x_223) ;  /* 0xffffff9400187947 */ /* 0x000fea000383ffff */
.L_x_68:
[----:B---3--:R-:W-:-:S07]  /*a4a0*/  MOV R0, UR4 ;  /* 0x0000000400007c02 */ /* 0x008fce0008000f00 */
.L_x_224:
[----:B-1----:R1:W2:Y:S02]  /*a4b0*/  SYNCS.PHASECHK.TRANS64.TRYWAIT P0, [R0+URZ], R3 ;  /* 0x00000003000075a7 */ /* 0x0022a400080011ff */
[----:B--2---:R-:W-:Y:S05]  /*a4c0*/  @!P0 NANOSLEEP.SYNCS 0x989680 ;  /* 0x009896800000895d */ /* 0x004fea0003900000 */
[----:B------:R-:W2:Y:S02]  /*a4d0*/  @!P0 SYNCS.PHASECHK.TRANS64 P0, [R0+URZ], R3 ;  /* 0x00000003000085a7 */ /* 0x000ea400080010ff */
[----:B--2---:R-:W-:Y:S05]  /*a4e0*/  @!P0 BRA `(.L_x_224) ;  /* 0xfffffffc00f08947 */ /* 0x004fea000383ffff */
[----:B------:R-:W-:Y:S05]  /*a4f0*/  BRA `(.L_x_225) ;  /* 0xffffff9400247947 */ /* 0x000fea000383ffff */
.L_x_69:
[----:B---3--:R-:W-:-:S07]  /*a500*/  MOV R0, UR4 ;  /* 0x0000000400007c02 */ /* 0x008fce0008000f00 */
.L_x_226:
[----:B-1----:R1:W2:Y:S02]  /*a510*/  SYNCS.PHASECHK.TRANS64.TRYWAIT P0, [R0+URZ], R3 ;  /* 0x00000003000075a7 */ /* 0x0022a400080011ff */
[----:B--2---:R-:W-:Y:S05]  /*a520*/  @!P0 NANOSLEEP.SYNCS 0x989680 ;  /* 0x009896800000895d */ /* 0x004fea0003900000 */
[----:B------:R-:W2:Y:S02]  /*a530*/  @!P0 SYNCS.PHASECHK.TRANS64 P0, [R0+URZ], R3 ;  /* 0x00000003000085a7 */ /* 0x000ea400080010ff */
[----:B--2---:R-:W-:Y:S05]  /*a540*/  @!P0 BRA `(.L_x_226) ;  /* 0xfffffffc00f08947 */ /* 0x004fea000383ffff */
[----:B------:R-:W-:Y:S05]  /*a550*/  BRA `(.L_x_227) ;  /* 0xffffff9400307947 */ /* 0x000fea000383ffff */
.L_x_70:
[----:B---3--:R-:W-:-:S07]  /*a560*/  MOV R0, UR4 ;  /* 0x0000000400007c02 */ /* 0x008fce0008000f00 */
.L_x_228:
[----:B-1----:R1:W2:Y:S02]  /*a570*/  SYNCS.PHASECHK.TRANS64.TRYWAIT P0, [R0+URZ], R3 ;  /* 0x00000003000075a7 */ /* 0x0022a400080011ff */
[----:B--2---:R-:W-:Y:S05]  /*a580*/  @!P0 NANOSLEEP.SYNCS 0x989680 ;  /* 0x009896800000895d */ /* 0x004fea0003900000 */
[----:B------:R-:W2:Y:S02]  /*a590*/  @!P0 SYNCS.PHASECHK.TRANS64 P0, [R0+URZ], R3 ;  /* 0x00000003000085a7 */ /* 0x000ea400080010ff */
[----:B--2---:R-:W-:Y:S05]  /*a5a0*/  @!P0 BRA `(.L_x_228) ;  /* 0xfffffffc00f08947 */ /* 0x004fea000383ffff */
[----:B------:R-:W-:Y:S05]  /*a5b0*/  BRA `(.L_x_229) ;  /* 0xffffff94003c7947 */ /* 0x000fea000383ffff */
.L_x_71:
[----:B---3--:R-:W-:-:S07]  /*a5c0*/  MOV R0, UR4 ;  /* 0x0000000400007c02 */ /* 0x008fce0008000f00 */
.L_x_230:
[----:B-1----:R1:W2:Y:S02]  /*a5d0*/  SYNCS.PHASECHK.TRANS64.TRYWAIT P0, [R0+URZ], R3 ;  /* 0x00000003000075a7 */ /* 0x0022a400080011ff */
[----:B--2---:R-:W-:Y:S05]  /*a5e0*/  @!P0 NANOSLEEP.SYNCS 0x989680 ;  /* 0x009896800000895d */ /* 0x004fea0003900000 */
[----:B------:R-:W2:Y:S02]  /*a5f0*/  @!P0 SYNCS.PHASECHK.TRANS64 P0, [R0+URZ], R3 ;  /* 0x00000003000085a7 */ /* 0x000ea400080010ff */
[----:B--2---:R-:W-:Y:S05]  /*a600*/  @!P0 BRA `(.L_x_230) ;  /* 0xfffffffc00f08947 */ /* 0x004fea000383ffff */
[----:B------:R-:W-:Y:S05]  /*a610*/  BRA `(.L_x_231) ;  /* 0xffffff9400487947 */ /* 0x000fea000383ffff */
.L_x_72:
[----:B---3--:R-:W-:-:S07]  /*a620*/  MOV R0, UR4 ;  /* 0x0000000400007c02 */ /* 0x008fce0008000f00 */
.L_x_232:
[----:B-1----:R1:W2:Y:S02]  /*a630*/  SYNCS.PHASECHK.TRANS64.TRYWAIT P0, [R0+URZ], R3 ;  /* 0x00000003000075a7 */ /* 0x0022a400080011ff */
[----:B--2---:R-:W-:Y:S05]  /*a640*/  @!P0 NANOSLEEP.SYNCS 0x989680 ;  /* 0x009896800000895d */ /* 0x004fea0003900000 */
[----:B------:R-:W2:Y:S02]  /*a650*/  @!P0 SYNCS.PHASECHK.TRANS64 P0, [R0+URZ], R3 ;  /* 0x00000003000085a7 */ /* 0x000ea400080010ff */
[----:B--2---:R-:W-:Y:S05]  /*a660*/  @!P0 BRA `(.L_x_232) ;  /* 0xfffffffc00f08947 */ /* 0x004fea000383ffff */
[----:B------:R-:W-:Y:S05]  /*a670*/  BRA `(.L_x_233) ;  /* 0xffffff9400547947 */ /* 0x000fea000383ffff */
.L_x_73:
[----:B---3--:R-:W-:-:S07]  /*a680*/  MOV R0, UR4 ;  /* 0x0000000400007c02 */ /* 0x008fce0008000f00 */
.L_x_234:
[----:B-1----:R1:W2:Y:S02]  /*a690*/  SYNCS.PHASECHK.TRANS64.TRYWAIT P0, [R0+URZ], R3 ;  /* 0x00000003000075a7 */ /* 0x0022a400080011ff */
[----:B--2---:R-:W-:Y:S05]  /*a6a0*/  @!P0 NANOSLEEP.SYNCS 0x989680 ;  /* 0x009896800000895d */ /* 0x004fea0003900000 */
[----:B------:R-:W2:Y:S02]  /*a6b0*/  @!P0 SYNCS.PHASECHK.TRANS64 P0, [R0+URZ], R3 ;  /* 0x00000003000085a7 */ /* 0x000ea400080010ff */
[----:B--2---:R-:W-:Y:S05]  /*a6c0*/  @!P0 BRA `(.L_x_234) ;  /* 0xfffffffc00f08947 */ /* 0x004fea000383ffff */
[----:B------:R-:W-:Y:S05]  /*a6d0*/  BRA `(.L_x_235) ;  /* 0xffffff9400607947 */ /* 0x000fea000383ffff */
.L_x_74:
[----:B---3--:R-:W-:-:S07]  /*a6e0*/  MOV R0, UR4 ;  /* 0x0000000400007c02 */ /* 0x008fce0008000f00 */
.L_x_236:
[----:B-1----:R1:W2:Y:S02]  /*a6f0*/  SYNCS.PHASECHK.TRANS64.TRYWAIT P0, [R0+URZ], R3 ;  /* 0x00000003000075a7 */ /* 0x0022a400080011ff */
[----:B--2---:R-:W-:Y:S05]  /*a700*/  @!P0 NANOSLEEP.SYNCS 0x989680 ;  /* 0x009896800000895d */ /* 0x004fea0003900000 */
[----:B------:R-:W2:Y:S02]  /*a710*/  @!P0 SYNCS.PHASECHK.TRANS64 P0, [R0+URZ], R3 ;  /* 0x00000003000085a7 */ /* 0x000ea400080010ff */
[----:B--2---:R-:W-:Y:S05]  /*a720*/  @!P0 BRA `(.L_x_236) ;  /* 0xfffffffc00f08947 */ /* 0x004fea000383ffff */
[----:B------:R-:W-:Y:S05]  /*a730*/  BRA `(.L_x_237) ;  /* 0xffffff94006c7947 */ /* 0x000fea000383ffff */
.L_x_75:
[----:B---3--:R-:W-:-:S07]  /*a740*/  MOV R0, UR4 ;  /* 0x0000000400007c02 */ /* 0x008fce0008000f00 */
.L_x_238:
[----:B-1----:R1:W2:Y:S02]  /*a750*/  SYNCS.PHASECHK.TRANS64.TRYWAIT P0, [R0+URZ], R3 ;  /* 0x00000003000075a7 */ /* 0x0022a400080011ff */
[----:B--2---:R-:W-:Y:S05]  /*a760*/  @!P0 NANOSLEEP.SYNCS 0x989680 ;  /* 0x009896800000895d */ /* 0x004fea0003900000 */
[----:B------:R-:W2:Y:S02]  /*a770*/  @!P0 SYNCS.PHASECHK.TRANS64 P0, [R0+URZ], R3 ;  /* 0x00000003000085a7 */ /* 0x000ea400080010ff */
[----:B--2---:R-:W-:Y:S05]  /*a780*/  @!P0 BRA `(.L_x_238) ;  /* 0xfffffffc00f08947 */ /* 0x004fea000383ffff */
[----:B------:R-:W-:Y:S05]  /*a790*/  BRA `(.L_x_239) ;  /* 0xffffff9400787947 */ /* 0x000fea000383ffff */
.L_x_76:
[----:B---3--:R-:W-:-:S07]  /*a7a0*/  MOV R0, UR4 ;  /* 0x0000000400007c02 */ /* 0x008fce0008000f00 */
.L_x_240:
[----:B-1----:R1:W2:Y:S02]  /*a7b0*/  SYNCS.PHASECHK.TRANS64.TRYWAIT P0, [R0+URZ], R3 ;  /* 0x00000003000075a7 */ /* 0x0022a400080011ff */
[----:B--2---:R-:W-:Y:S05]  /*a7c0*/  @!P0 NANOSLEEP.SYNCS 0x989680 ;  /* 0x009896800000895d */ /* 0x004fea0003900000 */
[----:B------:R-:W2:Y:S02]  /*a7d0*/  @!P0 SYNCS.PHASECHK.TRANS64 P0, [R0+URZ], R3 ;  /* 0x00000003000085a7 */ /* 0x000ea400080010ff */
[----:B--2---:R-:W-:Y:S05]  /*a7e0*/  @!P0 BRA `(.L_x_240) ;  /* 0xfffffffc00f08947 */ /* 0x004fea000383ffff */
[----:B------:R-:W-:Y:S05]  /*a7f0*/  BRA `(.L_x_241) ;  /* 0xffffff9400847947 */ /* 0x000fea000383ffff */
.L_x_77:
[----:B---3--:R-:W-:-:S07]  /*a800*/  MOV R0, UR4 ;  /* 0x0000000400007c02 */ /* 0x008fce0008000f00 */
.L_x_242:
[----:B-1----:R1:W2:Y:S02]  /*a810*/  SYNCS.PHASECHK.TRANS64.TRYWAIT P0, [R0+URZ], R3 ;  /* 0x00000003000075a7 */ /* 0x0022a400080011ff */
[----:B--2---:R-:W-:Y:S05]  /*a820*/  @!P0 NANOSLEEP.SYNCS 0x989680 ;  /* 0x009896800000895d */ /* 0x004fea0003900000 */
[----:B------:R-:W2:Y:S02]  /*a830*/  @!P0 SYNCS.PHASECHK.TRANS64 P0, [R0+URZ], R3 ;  /* 0x00000003000085a7 */ /* 0x000ea400080010ff */
[----:B--2---:R-:W-:Y:S05]  /*a840*/  @!P0 BRA `(.L_x_242) ;  /* 0xfffffffc00f08947 */ /* 0x004fea000383ffff */
[----:B------:R-:W-:Y:S05]  /*a850*/  BRA `(.L_x_243) ;  /* 0xffffff9400907947 */ /* 0x000fea000383ffff */
.L_x_78:
[----:B---3--:R-:W-:-:S07]  /*a860*/  MOV R0, UR4 ;  /* 0x0000000400007c02 */ /* 0x008fce0008000f00 */
.L_x_244:
[----:B-1----:R1:W2:Y:S02]  /*a870*/  SYNCS.PHASECHK.TRANS64.TRYWAIT P0, [R0+URZ], R3 ;  /* 0x00000003000075a7 */ /* 0x0022a400080011ff */
[----:B--2---:R-:W-:Y:S05]  /*a880*/  @!P0 NANOSLEEP.SYNCS 0x989680 ;  /* 0x009896800000895d */ /* 0x004fea0003900000 */
[----:B------:R-:W2:Y:S02]  /*a890*/  @!P0 SYNCS.PHASECHK.TRANS64 P0, [R0+URZ], R3 ;  /* 0x00000003000085a7 */ /* 0x000ea400080010ff */
[----:B--2---:R-:W-:Y:S05]  /*a8a0*/  @!P0 BRA `(.L_x_244) ;  /* 0xfffffffc00f08947 */ /* 0x004fea000383ffff */
[----:B------:R-:W-:Y:S05]  /*a8b0*/  BRA `(.L_x_245) ;  /* 0xffffff94009c7947 */ /* 0x000fea000383ffff */
.L_x_79:
[----:B---3--:R-:W-:-:S07]  /*a8c0*/  MOV R0, UR4 ;  /* 0x0000000400007c02 */ /* 0x008fce0008000f00 */
.L_x_246:
[----:B-1----:R1:W2:Y:S02]  /*a8d0*/  SYNCS.PHASECHK.TRANS64.TRYWAIT P0, [R0+URZ], R3 ;  /* 0x00000003000075a7 */ /* 0x0022a400080011ff */
[----:B--2---:R-:W-:Y:S05]  /*a8e0*/  @!P0 NANOSLEEP.SYNCS 0x989680 ;  /* 0x009896800000895d */ /* 0x004fea0003900000 */
[----:B------:R-:W2:Y:S02]  /*a8f0*/  @!P0 SYNCS.PHASECHK.TRANS64 P0, [R0+URZ], R3 ;  /* 0x00000003000085a7 */ /* 0x000ea400080010ff */
[----:B--2---:R-:W-:Y:S05]  /*a900*/  @!P0 BRA `(.L_x_246) ;  /* 0xfffffffc00f08947 */ /* 0x004fea000383ffff */
[----:B------:R-:W-:Y:S05]  /*a910*/  BRA `(.L_x_247) ;  /* 0xffffff9400a87947 */ /* 0x000fea000383ffff */
.L_x_80:
[----:B---3--:R-:W-:-:S07]  /*a920*/  MOV R0, UR4 ;  /* 0x0000000400007c02 */ /* 0x008fce0008000f00 */
.L_x_248:
[----:B-1----:R1:W2:Y:S02]  /*a930*/  SYNCS.PHASECHK.TRANS64.TRYWAIT P0, [R0+URZ], R3 ;  /* 0x00000003000075a7 */ /* 0x0022a400080011ff */
[----:B--2---:R-:W-:Y:S05]  /*a940*/  @!P0 NANOSLEEP.SYNCS 0x989680 ;  /* 0x009896800000895d */ /* 0x004fea0003900000 */
[----:B------:R-:W2:Y:S02]  /*a950*/  @!P0 SYNCS.PHASECHK.TRANS64 P0, [R0+URZ], R3 ;  /* 0x00000003000085a7 */ /* 0x000ea400080010ff */
[----:B--2---:R-:W-:Y:S05]  /*a960*/  @!P0 BRA `(.L_x_248) ;  /* 0xfffffffc00f08947 */ /* 0x004fea000383ffff */
[----:B------:R-:W-:Y:S05]  /*a970*/  BRA `(.L_x_249) ;  /* 0xffffff9400b47947 */ /* 0x000fea000383ffff */
.L_x_81:
[----:B---3--:R-:W-:-:S07]  /*a980*/  MOV R0, UR4 ;  /* 0x0000000400007c02 */ /* 0x008fce0008000f00 */
.L_x_250:
[----:B-1----:R1:W2:Y:S02]  /*a990*/  SYNCS.PHASECHK.TRANS64.TRYWAIT P0, [R0+URZ], R3 ;  /* 0x00000003000075a7 */ /* 0x0022a400080011ff */
[----:B--2---:R-:W-:Y:S05]  /*a9a0*/  @!P0 NANOSLEEP.SYNCS 0x989680 ;  /* 0x009896800000895d */ /* 0x004fea0003900000 */
[----:B------:R-:W2:Y:S02]  /*a9b0*/  @!P0 SYNCS.PHASECHK.TRANS64 P0, [R0+URZ], R3 ;  /* 0x00000003000085a7 */ /* 0x000ea400080010ff */
[----:B--2---:R-:W-:Y:S05]  /*a9c0*/  @!P0 BRA `(.L_x_250) ;  /* 0xfffffffc00f08947 */ /* 0x004fea000383ffff */
[----:B------:R-:W-:Y:S05]  /*a9d0*/  BRA `(.L_x_251) ;  /* 0xffffff9400c07947 */ /* 0x000fea000383ffff */
.L_x_82:
[----:B---3--:R-:W-:-:S07]  /*a9e0*/  MOV R0, UR4 ;  /* 0x0000000400007c02 */ /* 0x008fce0008000f00 */
.L_x_252:
[----:B-1----:R1:W2:Y:S02]  /*a9f0*/  SYNCS.PHASECHK.TRANS64.TRYWAIT P0, [R0+URZ], R3 ;  /* 0x00000003000075a7 */ /* 0x0022a400080011ff */
[----:B--2---:R-:W-:Y:S05]  /*aa00*/  @!P0 NANOSLEEP.SYNCS 0x989680 ;  /* 0x009896800000895d */ /* 0x004fea0003900000 */
[----:B------:R-:W2:Y:S02]  /*aa10*/  @!P0 SYNCS.PHASECHK.TRANS64 P0, [R0+URZ], R3 ;  /* 0x00000003000085a7 */ /* 0x000ea400080010ff */
[----:B--2---:R-:W-:Y:S05]  /*aa20*/  @!P0 BRA `(.L_x_252) ;  /* 0xfffffffc00f08947 */ /* 0x004fea000383ffff */
[----:B------:R-:W-:Y:S05]  /*aa30*/  BRA `(.L_x_253) ;  /* 0xffffff9400cc7947 */ /* 0x000fea000383ffff */
.L_x_83:
[----:B---3--:R-:W-:-:S07]  /*aa40*/  MOV R0, UR4 ;  /* 0x0000000400007c02 */ /* 0x008fce0008000f00 */
.L_x_254:
[----:B-1----:R1:W2:Y:S02]  /*aa50*/  SYNCS.PHASECHK.TRANS64.TRYWAIT P0, [R0+URZ], R3 ;  /* 0x00000003000075a7 */ /* 0x0022a400080011ff */
[----:B--2---:R-:W-:Y:S05]  /*aa60*/  @!P0 NANOSLEEP.SYNCS 0x989680 ;  /* 0x009896800000895d */ /* 0x004fea0003900000 */
[----:B------:R-:W2:Y:S02]  /*aa70*/  @!P0 SYNCS.PHASECHK.TRANS64 P0, [R0+URZ], R3 ;  /* 0x00000003000085a7 */ /* 0x000ea400080010ff */
[----:B--2---:R-:W-:Y:S05]  /*aa80*/  @!P0 BRA `(.L_x_254) ;  /* 0xfffffffc00f08947 */ /* 0x004fea000383ffff */
[----:B------:R-:W-:Y:S05]  /*aa90*/  BRA `(.L_x_255) ;  /* 0xffffff9400d87947 */ /* 0x000fea000383ffff */
.L_x_84:
[----:B---3--:R-:W-:-:S07]  /*aaa0*/  MOV R0, UR4 ;  /* 0x0000000400007c02 */ /* 0x008fce0008000f00 */
.L_x_256:
[----:B-1----:R1:W2:Y:S02]  /*aab0*/  SYNCS.PHASECHK.TRANS64.TRYWAIT P0, [R0+URZ], R3 ;  /* 0x00000003000075a7 */ /* 0x0022a400080011ff */
[----:B--2---:R-:W-:Y:S05]  /*aac0*/  @!P0 NANOSLEEP.SYNCS 0x989680 ;  /* 0x009896800000895d */ /* 0x004fea0003900000 */
[----:B------:R-:W2:Y:S02]  /*aad0*/  @!P0 SYNCS.PHASECHK.TRANS64 P0, [R0+URZ], R3 ;  /* 0x00000003000085a7 */ /* 0x000ea400080010ff */
[----:B--2---:R-:W-:Y:S05]  /*aae0*/  @!P0 BRA `(.L_x_256) ;  /* 0xfffffffc00f08947 */ /* 0x004fea000383ffff */
[----:B------:R-:W-:Y:S05]  /*aaf0*/  BRA `(.L_x_257) ;  /* 0xffffff9400e47947 */ /* 0x000fea000383ffff */
.L_x_85:
[----:B---3--:R-:W-:-:S07]  /*ab00*/  MOV R0, UR4 ;  /* 0x0000000400007c02 */ /* 0x008fce0008000f00 */
.L_x_258:
[----:B-1----:R1:W2:Y:S02]  /*ab10*/  SYNCS.PHASECHK.TRANS64.TRYWAIT P0, [R0+URZ], R3 ;  /* 0x00000003000075a7 */ /* 0x0022a400080011ff */
[----:B--2---:R-:W-:Y:S05]  /*ab20*/  @!P0 NANOSLEEP.SYNCS 0x989680 ;  /* 0x009896800000895d */ /* 0x004fea0003900000 */
[----:B------:R-:W2:Y:S02]  /*ab30*/  @!P0 SYNCS.PHASECHK.TRANS64 P0, [R0+URZ], R3 ;  /* 0x00000003000085a7 */ /* 0x000ea400080010ff */
[----:B--2---:R-:W-:Y:S05]  /*ab40*/  @!P0 BRA `(.L_x_258) ;  /* 0xfffffffc00f08947 */ /* 0x004fea000383ffff */
[----:B------:R-:W-:Y:S05]  /*ab50*/  BRA `(.L_x_259) ;  /* 0xffffff9400f07947 */ /* 0x000fea000383ffff */
.L_x_86:
[----:B---3--:R-:W-:-:S07]  /*ab60*/  MOV R0, UR4 ;  /* 0x0000000400007c02 */ /* 0x008fce0008000f00 */
.L_x_260:
[----:B-1----:R1:W2:Y:S02]  /*ab70*/  SYNCS.PHASECHK.TRANS64.TRYWAIT P0, [R0+URZ], R3 ;  /* 0x00000003000075a7 */ /* 0x0022a400080011ff */
[----:B--2---:R-:W-:Y:S05]  /*ab80*/  @!P0 NANOSLEEP.SYNCS 0x989680 ;  /* 0x009896800000895d */ /* 0x004fea0003900000 */
[----:B------:R-:W2:Y:S02]  /*ab90*/  @!P0 SYNCS.PHASECHK.TRANS64 P0, [R0+URZ], R3 ;  /* 0x00000003000085a7 */ /* 0x000ea400080010ff */
[----:B--2---:R-:W-:Y:S05]  /*aba0*/  @!P0 BRA `(.L_x_260) ;  /* 0xfffffffc00f08947 */ /* 0x004fea000383ffff */
[----:B------:R-:W-:Y:S05]  /*abb0*/  BRA `(.L_x_261) ;  /* 0xffffff9400fc7947 */ /* 0x000fea000383ffff */
.L_x_87:
[----:B---3--:R-:W-:-:S07]  /*abc0*/  MOV R0, UR4 ;  /* 0x0000000400007c02 */ /* 0x008fce0008000f00 */
.L_x_262:
[----:B-1----:R1:W2:Y:S02]  /*abd0*/  SYNCS.PHASECHK.TRANS64.TRYWAIT P0, [R0+URZ], R3 ;  /* 0x00000003000075a7 */ /* 0x0022a400080011ff */
[----:B--2---:R-:W-:Y:S05]  /*abe0*/  @!P0 NANOSLEEP.SYNCS 0x989680 ;  /* 0x009896800000895d */ /* 0x004fea0003900000 */
[----:B------:R-:W2:Y:S02]  /*abf0*/  @!P0 SYNCS.PHASECHK.TRANS64 P0, [R0+URZ], R3 ;  /* 0x00000003000085a7 */ /* 0x000ea400080010ff */
[----:B--2---:R-:W-:Y:S05]  /*ac00*/  @!P0 BRA `(.L_x_262) ;  /* 0xfffffffc00f08947 */ /* 0x004fea000383ffff */
[----:B------:R-:W-:Y:S05]  /*ac10*/  BRA `(.L_x_263) ;  /* 0xffffff9800087947 */ /* 0x000fea000383ffff */
.L_x_88:
[----:B---3--:R-:W-:-:S07]  /*ac20*/  MOV R0, UR4 ;  /* 0x0000000400007c02 */ /* 0x008fce0008000f00 */
.L_x_264:
[----:B-1----:R1:W2:Y:S02]  /*ac30*/  SYNCS.PHASECHK.TRANS64.TRYWAIT P0, [R0+URZ], R3 ;  /* 0x00000003000075a7 */ /* 0x0022a400080011ff */
[----:B--2---:R-:W-:Y:S05]  /*ac40*/  @!P0 NANOSLEEP.SYNCS 0x989680 ;  /* 0x009896800000895d */ /* 0x004fea0003900000 */
[----:B------:R-:W2:Y:S02]  /*ac50*/  @!P0 SYNCS.PHASECHK.TRANS64 P0, [R0+URZ], R3 ;  /* 0x00000003000085a7 */ /* 0x000ea400080010ff */
[----:B--2---:R-:W-:Y:S05]  /*ac60*/  @!P0 BRA `(.L_x_264) ;  /* 0xfffffffc00f08947 */ /* 0x004fea000383ffff */
[----:B------:R-:W-:Y:S05]  /*ac70*/  BRA `(.L_x_265) ;  /* 0xffffff9800147947 */ /* 0x000fea000383ffff */
.L_x_89:
[----:B---3--:R-:W-:-:S07]  /*ac80*/  MOV R0, UR4 ;  /* 0x0000000400007c02 */ /* 0x008fce0008000f00 */
.L_x_266:
[----:B-1----:R1:W2:Y:S02]  /*ac90*/  SYNCS.PHASECHK.TRANS64.TRYWAIT P0, [R0+URZ], R3 ;  /* 0x00000003000075a7 */ /* 0x0022a400080011ff */
[----:B--2---:R-:W-:Y:S05]  /*aca0*/  @!P0 NANOSLEEP.SYNCS 0x989680 ;  /* 0x009896800000895d */ /* 0x004fea0003900000 */
[----:B------:R-:W2:Y:S02]  /*acb0*/  @!P0 SYNCS.PHASECHK.TRANS64 P0, [R0+URZ], R3 ;  /* 0x00000003000085a7 */ /* 0x000ea400080010ff */
[----:B--2---:R-:W-:Y:S05]  /*acc0*/  @!P0 BRA `(.L_x_266) ;  /* 0xfffffffc00f08947 */ /* 0x004fea000383ffff */
[----:B------:R-:W-:Y:S05]  /*acd0*/  BRA `(.L_x_267) ;  /* 0xffffff9800207947 */ /* 0x000fea000383ffff */
.L_x_90:
[----:B---3--:R-:W-:-:S07]  /*ace0*/  MOV R0, UR4 ;  /* 0x0000000400007c02 */ /* 0x008fce0008000f00 */
.L_x_268:
[----:B-1----:R1:W2:Y:S02]  /*acf0*/  SYNCS.PHASECHK.TRANS64.TRYWAIT P0, [R0+URZ], R3 ;  /* 0x00000003000075a7 */ /* 0x0022a400080011ff */
[----:B--2---:R-:W-:Y:S05]  /*ad00*/  @!P0 NANOSLEEP.SYNCS 0x989680 ;  /* 0x009896800000895d */ /* 0x004fea0003900000 */
[----:B------:R-:W2:Y:S02]  /*ad10*/  @!P0 SYNCS.PHASECHK.TRANS64 P0, [R0+URZ], R3 ;  /* 0x00000003000085a7 */ /* 0x000ea400080010ff */
[----:B--2---:R-:W-:Y:S05]  /*ad20*/  @!P0 BRA `(.L_x_268) ;  /* 0xfffffffc00f08947 */ /* 0x004fea000383ffff */
[----:B------:R-:W-:Y:S05]  /*ad30*/  BRA `(.L_x_269) ;  /* 0xffffff98002c7947 */ /* 0x000fea000383ffff */
.L_x_91:
[----:B---3--:R-:W-:-:S07]  /*ad40*/  MOV R0, UR4 ;  /* 0x0000000400007c02 */ /* 0x008fce0008000f00 */
.L_x_270:
[----:B-1----:R1:W2:Y:S02]  /*ad50*/  SYNCS.PHASECHK.TRANS64.TRYWAIT P0, [R0+URZ], R3 ;  /* 0x00000003000075a7 */ /* 0x0022a400080011ff */
[----:B--2---:R-:W-:Y:S05]  /*ad60*/  @!P0 NANOSLEEP.SYNCS 0x989680 ;  /* 0x009896800000895d */ /* 0x004fea0003900000 */
[----:B------:R-:W2:Y:S02]  /*ad70*/  @!P0 SYNCS.PHASECHK.TRANS64 P0, [R0+URZ], R3 ;  /* 0x00000003000085a7 */ /* 0x000ea400080010ff */
[----:B--2---:R-:W-:Y:S05]  /*ad80*/  @!P0 BRA `(.L_x_270) ;  /* 0xfffffffc00f08947 */ /* 0x004fea000383ffff */
[----:B------:R-:W-:Y:S05]  /*ad90*/  BRA `(.L_x_271) ;  /* 0xffffff9800387947 */ /* 0x000fea000383ffff */
.L_x_92:
[----:B---3--:R-:W-:-:S07]  /*ada0*/  MOV R0, UR4 ;  /* 0x0000000400007c02 */ /* 0x008fce0008000f00 */
.L_x_272:
[----:B-1----:R1:W2:Y:S02]  /*adb0*/  SYNCS.PHASECHK.TRANS64.TRYWAIT P0, [R0+URZ], R3 ;  /* 0x00000003000075a7 */ /* 0x0022a400080011ff */
[----:B--2---:R-:W-:Y:S05]  /*adc0*/  @!P0 NANOSLEEP.SYNCS 0x989680 ;  /* 0x009896800000895d */ /* 0x004fea0003900000 */
[----:B------:R-:W2:Y:S02]  /*add0*/  @!P0 SYNCS.PHASECHK.TRANS64 P0, [R0+URZ], R3 ;  /* 0x00000003000085a7 */ /* 0x000ea400080010ff */
[----:B--2---:R-:W-:Y:S05]  /*ade0*/  @!P0 BRA `(.L_x_272) ;  /* 0xfffffffc00f08947 */ /* 0x004fea000383ffff */
[----:B------:R-:W-:Y:S05]  /*adf0*/  BRA `(.L_x_273) ;  /* 0xffffff9800447947 */ /* 0x000fea000383ffff */
.L_x_93:
[----:B---3--:R-:W-:-:S07]  /*ae00*/  MOV R0, UR4 ;  /* 0x0000000400007c02 */ /* 0x008fce0008000f00 */
.L_x_274:
[----:B-1----:R1:W2:Y:S02]  /*ae10*/  SYNCS.PHASECHK.TRANS64.TRYWAIT P0, [R0+URZ], R3 ;  /* 0x00000003000075a7 */ /* 0x0022a400080011ff */
[----:B--2---:R-:W-:Y:S05]  /*ae20*/  @!P0 NANOSLEEP.SYNCS 0x989680 ;  /* 0x009896800000895d */ /* 0x004fea0003900000 */
[----:B------:R-:W2:Y:S02]  /*ae30*/  @!P0 SYNCS.PHASECHK.TRANS64 P0, [R0+URZ], R3 ;  /* 0x00000003000085a7 */ /* 0x000ea400080010ff */
[----:B--2---:R-:W-:Y:S05]  /*ae40*/  @!P0 BRA `(.L_x_274) ;  /* 0xfffffffc00f08947 */ /* 0x004fea000383ffff */
[----:B------:R-:W-:Y:S05]  /*ae50*/  BRA `(.L_x_275) ;  /* 0xffffff9800507947 */ /* 0x000fea000383ffff */
.L_x_94:
[----:B---3--:R-:W-:-:S07]  /*ae60*/  MOV R0, UR4 ;  /* 0x0000000400007c02 */ /* 0x008fce0008000f00 */
.L_x_276:
[----:B-1----:R1:W2:Y:S02]  /*ae70*/  SYNCS.PHASECHK.TRANS64.TRYWAIT P0, [R0+URZ], R3 ;  /* 0x00000003000075a7 */ /* 0x0022a400080011ff */
[----:B--2---:R-:W-:Y:S05]  /*ae80*/  @!P0 NANOSLEEP.SYNCS 0x989680 ;  /* 0x009896800000895d */ /* 0x004fea0003900000 */
[----:B------:R-:W2:Y:S02]  /*ae90*/  @!P0 SYNCS.PHASECHK.TRANS64 P0, [R0+URZ], R3 ;  /* 0x00000003000085a7 */ /* 0x000ea400080010ff */
[----:B--2---:R-:W-:Y:S05]  /*aea0*/  @!P0 BRA `(.L_x_276) ;  /* 0xfffffffc00f08947 */ /* 0x004fea000383ffff */
[----:B------:R-:W-:Y:S05]  /*aeb0*/  BRA `(.L_x_277) ;  /* 0xffffff98005c7947 */ /* 0x000fea000383ffff */
.L_x_97:
[----:B-1----:R1:W2:Y:S02]  /*aec0*/  SYNCS.PHASECHK.TRANS64.TRYWAIT P0, [R0+URZ+0x3d0], R5 ;  /* 0x0003d005000075a7 */ /* 0x0022a400080011ff */
[----:B--2---:R-:W-:Y:S05]  /*aed0*/  @!P0 NANOSLEEP.SYNCS 0x989680 ;  /* 0x009896800000895d */ /* 0x004fea0003900000 */
[----:B------:R-:W2:Y:S02]  /*aee0*/  @!P0 SYNCS.PHASECHK.TRANS64 P0, [R0+URZ+0x3d0], R5 ;  /* 0x0003d005000085a7 */ /* 0x000ea400080010ff */
[----:B--2---:R-:W-:Y:S05]  /*aef0*/  @!P0 BRA `(.L_x_97) ;  /* 0xfffffffc00f08947 */ /* 0x004fea000383ffff */
[----:B------:R-:W-:Y:S05]  /*af00*/  BRA `(.L_x_278) ;  /* 0xffffff9800bc7947 */ /* 0x000fea000383ffff */
.L_x_98:
[----:B------:R-:W-:-:S07]  /*af10*/  MOV R0, UR5 ;  /* 0x0000000500007c02 */ /* 0x000fce0008000f00 */
.L_x_279:
[----:B-1----:R1:W2:Y:S02]  /*af20*/  SYNCS.PHASECHK.TRANS64.TRYWAIT P0, [R0+URZ+0x380], R7 ;  /* 0x00038007000075a7 */ /* 0x0022a400080011ff */
[----:B--2---:R-:W-:Y:S05]  /*af30*/  @!P0 NANOSLEEP.SYNCS 0x989680 ;  /* 0x009896800000895d */ /* 0x004fea0003900000 */
[----:B------:R-:W2:Y:S02]  /*af40*/  @!P0 SYNCS.PHASECHK.TRANS64 P0, [R0+URZ+0x380], R7 ;  /* 0x00038007000085a7 */ /* 0x000ea400080010ff */
[----:B--2---:R-:W-:Y:S05]  /*af50*/  @!P0 BRA `(.L_x_279) ;  /* 0xfffffffc00f08947 */ /* 0x004fea000383ffff */
[----:B------:R-:W-:Y:S05]  /*af60*/  BRA `(.L_x_280) ;  /* 0xffffff9800cc7947 */ /* 0x000fea000383ffff */
.L_x_99:
[----:B-1----:R1:W2:Y:S02]  /*af70*/  SYNCS.PHASECHK.TRANS64.TRYWAIT P1, [R0+URZ+0x370], R5 ;  /* 0x00037005000075a7 */ /* 0x0022a400080211ff */
[----:B--2---:R-:W-:Y:S05]  /*af80*/  @!P1 NANOSLEEP.SYNCS 0x989680 ;  /* 0x009896800000995d */ /* 0x004fea0003900000 */
[----:B------:R-:W2:Y:S02]  /*af90*/  @!P1 SYNCS.PHASECHK.TRANS64 P1, [R0+URZ+0x370], R5 ;  /* 0x00037005000095a7 */ /* 0x000ea400080210ff */
[----:B--2---:R-:W-:Y:S05]  /*afa0*/  @!P1 BRA `(.L_x_99) ;  /* 0xfffffffc00f09947 */ /* 0x004fea000383ffff */
[----:B------:R-:W-:Y:S05]  /*afb0*/  BRA `(.L_x_281) ;  /* 0xffffff9800fc7947 */ /* 0x000fea000383ffff */
.L_x_102:
[----:B------:R-:W-:-:S07]  /*afc0*/  MOV R0, UR5 ;  /* 0x0000000500007c02 */ /* 0x000fce0008000f00 */
.L_x_282:
[----:B-1----:R1:W2:Y:S02]  /*afd0*/  SYNCS.PHASECHK.TRANS64.TRYWAIT P0, [R0+URZ+0x380], R3 ;  /* 0x00038003000075a7 */ /* 0x0022a400080011ff */
[----:B--2---:R-:W-:Y:S05]  /*afe0*/  @!P0 NANOSLEEP.SYNCS 0x989680 ;  /* 0x009896800000895d */ /* 0x004fea0003900000 */
[----:B------:R-:W2:Y:S02]  /*aff0*/  @!P0 SYNCS.PHASECHK.TRANS64 P0, [R0+URZ+0x380], R3 ;  /* 0x00038003000085a7 */ /* 0x000ea400080010ff */
[----:B--2---:R-:W-:Y:S05]  /*b000*/  @!P0 BRA `(.L_x_282) ;  /* 0xfffffffc00f08947 */ /* 0x004fea000383ffff */
[----:B------:R-:W-:Y:S05]  /*b010*/  BRA `(.L_x_101) ;  /* 0xffffff9c00507947 */ /* 0x000fea000383ffff */
.L_x_111:
[----:B-1----:R-:W-:-:S04]  /*b020*/  MOV R4, UR6 ;  /* 0x0000000600047c02 */ /* 0x002fc80008000f00 */
[----:B------:R1:W2:Y:S03]  /*b030*/  SYNCS.PHASECHK.TRANS64.TRYWAIT P0, [R4+URZ+0x8], R5 ;  /* 0x00000805040075a7 */ /* 0x0002a600080011ff */
[----:B--2---:R-:W-:Y:S05]  /*b040*/  @!P0 NANOSLEEP.SYNCS 0x989680 ;  /* 0x009896800000895d */ /* 0x004fea0003900000 */
[----:B------:R-:W2:Y:S02]  /*b050*/  @!P0 SYNCS.PHASECHK.TRANS64 P0, [R4+URZ+0x8], R5 ;  /* 0x00000805040085a7 */ /* 0x000ea400080010ff */
[----:B--2---:R-:W-:Y:S05]  /*b060*/  @!P0 BRA `(.L_x_111) ;  /* 0xfffffffc00ec8947 */ /* 0x004fea000383ffff */
[----:B------:R-:W-:Y:S05]  /*b070*/  BRA `(.L_x_110) ;  /* 0xffffffa000047947 */ /* 0x000fea000383ffff */
.L_x_113:
[----:B------:R-:W-:Y:S01]  /*b080*/  BSSY B0, `(.L_x_283) ;  /* 0x0000006000007945 */ /* 0x000fe20003800000 */
[----:B------:R-:W-:-:S07]  /*b090*/  MOV R15, 0xffffffff ;  /* 0xffffffff000f7802 */ /* 0x000fce0000000f00 */
[----:B-1---5:R-:W-:Y:S05]  /*b0a0*/  WARPSYNC.COLLECTIVE R15, `(.L_x_284) ;  /* 0x000000000f0c7348 */ /* 0x022fea0003c00000 */
[----:B------:R-:W-:Y:S02]  /*b0b0*/  ELECT P6, UR79, PT ;  /* 0x00000000004f782f */ /* 0x000fe400038c0000 */
[----:B------:R-:W-:Y:S01]  /*b0c0*/  MOV R14, UR79 ;  /* 0x0000004f000e7c02 */ /* 0x000fe20008000f00 */
[----:B-1---5:R-:W-:Y:S10]  /*b0d0*/  ENDCOLLECTIVE ;  /* 0x000000000000791b */ /* 0x022ff40003800000 */
.L_x_284:
[----:B------:R-:W-:Y:S05]  /*b0e0*/  BSYNC B0 ;  /* 0x0000000000007941 */ /* 0x000fea0003800000 */
.L_x_283:
[----:B------:R-:W-:Y:S05]  /*b0f0*/  BRA `(.L_x_285) ;  /* 0xffffffa000347947 */ /* 0x000fea000383ffff */
.L_x_115:
[----:B-1----:R-:W-:-:S04]  /*b100*/  MOV R2, UR6 ;  /* 0x0000000600027c02 */ /* 0x002fc80008000f00 */
[----:B------:R1:W2:Y:S03]  /*b110*/  SYNCS.PHASECHK.TRANS64.TRYWAIT P0, [R2+URZ+0x8], R3 ;  /* 0x00000803020075a7 */ /* 0x0002a600080011ff */
[----:B--2---:R-:W-:Y:S05]  /*b120*/  @!P0 NANOSLEEP.SYNCS 0x989680 ;  /* 0x009896800000895d */ /* 0x004fea0003900000 */
[----:B------:R-:W2:Y:S02]  /*b130*/  @!P0 SYNCS.PHASECHK.TRANS64 P0, [R2+URZ+0x8], R3 ;  /* 0x00000803020085a7 */ /* 0x000ea400080010ff */
[----:B--2---:R-:W-:Y:S05]  /*b140*/  @!P0 BRA `(.L_x_115) ;  /* 0xfffffffc00ec8947 */ /* 0x004fea000383ffff */
[----:B------:R-:W-:Y:S05]  /*b150*/  BRA `(.L_x_114) ;  /* 0xffffffa000387947 */ /* 0x000fea000383ffff */
.L_x_116:
[----:B-1----:R1:W2:Y:S02]  /*b160*/  SYNCS.PHASECHK.TRANS64.TRYWAIT P0, [R0+URZ+0x370], R5 ;  /* 0x00037005000075a7 */ /* 0x0022a400080011ff */
[----:B--2---:R-:W-:Y:S05]  /*b170*/  @!P0 NANOSLEEP.SYNCS 0x989680 ;  /* 0x009896800000895d */ /* 0x004fea0003900000 */
[----:B------:R-:W2:Y:S02]  /*b180*/  @!P0 SYNCS.PHASECHK.TRANS64 P0, [R0+URZ+0x370], R5 ;  /* 0x00037005000085a7 */ /* 0x000ea400080010ff */
[----:B--2---:R-:W-:Y:S05]  /*b190*/  @!P0 BRA `(.L_x_116) ;  /* 0xfffffffc00f08947 */ /* 0x004fea000383ffff */
[----:B------:R-:W-:Y:S05]  /*b1a0*/  BRA `(.L_x_286) ;  /* 0xffffffa4000c7947 */ /* 0x000fea000383ffff */
.L_x_118:
[----:B------:R-:W-:-:S07]  /*b1b0*/  MOV R0, UR11 ;  /* 0x0000000b00007c02 */ /* 0x000fce0008000f00 */
.L_x_287:
[----:B-1----:R1:W2:Y:S02]  /*b1c0*/  SYNCS.PHASECHK.TRANS64.TRYWAIT P0, [R0+URZ+0x3b0], R5 ;  /* 0x0003b005000075a7 */ /* 0x0022a400080011ff */
[----:B--2---:R-:W-:Y:S05]  /*b1d0*/  @!P0 NANOSLEEP.SYNCS 0x989680 ;  /* 0x009896800000895d */ /* 0x004fea0003900000 */
[----:B------:R-:W2:Y:S02]  /*b1e0*/  @!P0 SYNCS.PHASECHK.TRANS64 P0, [R0+URZ+0x3b0], R5 ;  /* 0x0003b005000085a7 */ /* 0x000ea400080010ff */
[----:B--2---:R-:W-:Y:S05]  /*b1f0*/  @!P0 BRA `(.L_x_287) ;  /* 0xfffffffc00f08947 */ /* 0x004fea000383ffff */
[----:B------:R-:W-:Y:S05]  /*b200*/  BRA `(.L_x_288) ;  /* 0xffffffa400547947 */ /* 0x000fea000383ffff */
.L_x_121:
[----:B------:R-:W-:Y:S07]  /*b210*/  MOV R0, UR9 ;  /* 0x0000000900007c02 */ /* 0x000fee0008000f00 */
.L_x_289:
[----:B-1----:R1:W2:Y:S02]  /*b220*/  SYNCS.PHASECHK.TRANS64.TRYWAIT P0, [R0+URZ], R5 ;  /* 0x00000005000075a7 */ /* 0x0022a400080011ff */
[----:B--2---:R-:W-:Y:S05]  /*b230*/  @!P0 NANOSLEEP.SYNCS 0x989680 ;  /* 0x009896800000895d */ /* 0x004fea0003900000 */
[----:B------:R-:W2:Y:S02]  /*b240*/  @!P0 SYNCS.PHASECHK.TRANS64 P0, [R0+URZ], R5 ;  /* 0x00000005000085a7 */ /* 0x000ea400080010ff */
[----:B--2---:R-:W-:Y:S05]  /*b250*/  @!P0 BRA `(.L_x_289) ;  /* 0xfffffffc00f08947 */ /* 0x004fea000383ffff */
[----:B------:R-:W-:Y:S05]  /*b260*/  BRA `(.L_x_120) ;  /* 0xffffffa4006c7947 */ /* 0x000fea000383ffff */
.L_x_125:
[----:B-1----:R-:W-:-:S07]  /*b270*/  MOV R0, UR7 ;  /* 0x0000000700007c02 */ /* 0x002fce0008000f00 */
.L_x_290:
[----:B-1----:R1:W2:Y:S02]  /*b280*/  SYNCS.PHASECHK.TRANS64.TRYWAIT P0, [R0+URZ], R3 ;  /* 0x00000003000075a7 */ /* 0x0022a400080011ff */
[----:B--2---:R-:W-:Y:S05]  /*b290*/  @!P0 NANOSLEEP.SYNCS 0x989680 ;  /* 0x009896800000895d */ /* 0x004fea0003900000 */
[----:B------:R-:W2:Y:S02]  /*b2a0*/  @!P0 SYNCS.PHASECHK.TRANS64 P0, [R0+URZ], R3 ;  /* 0x00000003000085a7 */ /* 0x000ea400080010ff */
[----:B--2---:R-:W-:Y:S05]  /*b2b0*/  @!P0 BRA `(.L_x_290) ;  /* 0xfffffffc00f08947 */ /* 0x004fea000383ffff */
[----:B------:R-:W-:Y:S05]  /*b2c0*/  BRA `(.L_x_291) ;  /* 0xffffffa800247947 */ /* 0x000fea000383ffff */
.L_x_126:
[----:B------:R-:W-:-:S07]  /*b2d0*/  MOV R0, UR7 ;  /* 0x0000000700007c02 */ /* 0x000fce0008000f00 */
.L_x_292:
[----:B-1----:R1:W2:Y:S02]  /*b2e0*/  SYNCS.PHASECHK.TRANS64.TRYWAIT P0, [R0+URZ], R3 ;  /* 0x00000003000075a7 */ /* 0x0022a400080011ff */
[----:B--2---:R-:W-:Y:S05]  /*b2f0*/  @!P0 NANOSLEEP.SYNCS 0x989680 ;  /* 0x009896800000895d */ /* 0x004fea0003900000 */
[----:B------:R-:W2:Y:S02]  /*b300*/  @!P0 SYNCS.PHASECHK.TRANS64 P0, [R0+URZ], R3 ;  /* 0x00000003000085a7 */ /* 0x000ea400080010ff */
[----:B--2---:R-:W-:Y:S05]  /*b310*/  @!P0 BRA `(.L_x_292) ;  /* 0xfffffffc00f08947 */ /* 0x004fea000383ffff */
[----:B------:R-:W-:Y:S05]  /*b320*/  BRA `(.L_x_293) ;  /* 0xffffffa800307947 */ /* 0x000fea000383ffff */
.L_x_127:
[----:B------:R-:W-:-:S07]  /*b330*/  MOV R0, UR7 ;  /* 0x0000000700007c02 */ /* 0x000fce0008000f00 */
.L_x_294:
[----:B-1----:R1:W2:Y:S02]  /*b340*/  SYNCS.PHASECHK.TRANS64.TRYWAIT P0, [R0+URZ], R3 ;  /* 0x00000003000075a7 */ /* 0x0022a400080011ff */
[----:B--2---:R-:W-:Y:S05]  /*b350*/  @!P0 NANOSLEEP.SYNCS 0x989680 ;  /* 0x009896800000895d */ /* 0x004fea0003900000 */
[----:B------:R-:W2:Y:S02]  /*b360*/  @!P0 SYNCS.PHASECHK.TRANS64 P0, [R0+URZ], R3 ;  /* 0x00000003000085a7 */ /* 0x000ea400080010ff */
[----:B--2---:R-:W-:Y:S05]  /*b370*/  @!P0 BRA `(.L_x_294) ;  /* 0xfffffffc00f08947 */ /* 0x004fea000383ffff */
[----:B------:R-:W-:Y:S05]  /*b380*/  BRA `(.L_x_295) ;  /* 0xffffffa8003c7947 */ /* 0x000fea000383ffff */
.L_x_130:
[----:B------:R-:W-:-:S07]  /*b390*/  MOV R0, UR8 ;  /* 0x0000000800007c02 */ /* 0x000fce0008000f00 */
.L_x_296:
[----:B-1----:R1:W2:Y:S02]  /*b3a0*/  SYNCS.PHASECHK.TRANS64.TRYWAIT P1, [R0+URZ+0x3f0], R3 ;  /* 0x0003f003000075a7 */ /* 0x0022a400080211ff */
[----:B--2---:R-:W-:Y:S05]  /*b3b0*/  @!P1 NANOSLEEP.SYNCS 0x989680 ;  /* 0x009896800000995d */ /* 0x004fea0003900000 */
[----:B------:R-:W2:Y:S02]  /*b3c0*/  @!P1 SYNCS.PHASECHK.TRANS64 P1, [R0+URZ+0x3f0], R3 ;  /* 0x0003f003000095a7 */ /* 0x000ea400080210ff */
[----:B--2---:R-:W-:Y:S05]  /*b3d0*/  @!P1 BRA `(.L_x_296) ;  /* 0xfffffffc00f09947 */ /* 0x004fea000383ffff */
[----:B------:R-:W-:Y:S05]  /*b3e0*/  BRA `(.L_x_297) ;  /* 0xffffffa800887947 */ /* 0x000fea000383ffff */
.L_x_135:
[----:B--2---:R2:W4:Y:S02]  /*b3f0*/  SYNCS.PHASECHK.TRANS64.TRYWAIT P0, [R0+URZ+0x370], R3 ;  /* 0x00037003000075a7 */ /* 0x00452400080011ff */
[----:B----4-:R-:W-:Y:S05]  /*b400*/  @!P0 NANOSLEEP.SYNCS 0x989680 ;  /* 0x009896800000895d */ /* 0x010fea0003900000 */
[----:B------:R-:W4:Y:S02]  /*b410*/  @!P0 SYNCS.PHASECHK.TRANS64 P0, [R0+URZ+0x370], R3 ;  /* 0x00037003000085a7 */ /* 0x000f2400080010ff */
[----:B----4-:R-:W-:Y:S05]  /*b420*/  @!P0 BRA `(.L_x_135) ;  /* 0xfffffffc00f08947 */ /* 0x010fea000383ffff */
[----:B------:R-:W-:Y:S05]  /*b430*/  BRA `(.L_x_298) ;  /* 0xffffffac00947947 */ /* 0x000fea000383ffff */
.L_x_138:
[----:B------:R-:W-:Y:S07]  /*b440*/  MOV R0, UR7 ;  /* 0x0000000700007c02 */ /* 0x000fee0008000f00 */
.L_x_299:
[----:B--2---:R2:W4:Y:S02]  /*b450*/  SYNCS.PHASECHK.TRANS64.TRYWAIT P0, [R0+URZ+0x368], R3 ;  /* 0x00036803000075a7 */ /* 0x00452400080011ff */
[----:B----4-:R-:W-:Y:S05]  /*b460*/  @!P0 NANOSLEEP.SYNCS 0x989680 ;  /* 0x009896800000895d */ /* 0x010fea0003900000 */
[----:B------:R-:W4:Y:S02]  /*b470*/  @!P0 SYNCS.PHASECHK.TRANS64 P0, [R0+URZ+0x368], R3 ;  /* 0x00036803000085a7 */ /* 0x000f2400080010ff */
[----:B----4-:R-:W-:Y:S05]  /*b480*/  @!P0 BRA `(.L_x_299) ;  /* 0xfffffffc00f08947 */ /* 0x010fea000383ffff */
[----:B------:R-:W-:Y:S05]  /*b490*/  BRA `(.L_x_137) ;  /* 0xffffffb000747947 */ /* 0x000fea000383ffff */
.L_x_141:
[----:B--2---:R-:W-:Y:S07]  /*b4a0*/  MOV R3, UR7 ;  /* 0x0000000700037c02 */ /* 0x004fee0008000f00 */
.L_x_300:
[----:B-1----:R1:W2:Y:S02]  /*b4b0*/  SYNCS.PHASECHK.TRANS64.TRYWAIT P0, [R3+URZ+0x350], R12 ;  /* 0x0003500c030075a7 */ /* 0x0022a400080011ff */
[----:B--2---:R-:W-:Y:S05]  /*b4c0*/  @!P0 NANOSLEEP.SYNCS 0x989680 ;  /* 0x009896800000895d */ /* 0x004fea0003900000 */
[----:B------:R-:W2:Y:S02]  /*b4d0*/  @!P0 SYNCS.PHASECHK.TRANS64 P0, [R3+URZ+0x350], R12 ;  /* 0x0003500c030085a7 */ /* 0x000ea400080010ff */
[----:B--2---:R-:W-:Y:S05]  /*b4e0*/  @!P0 BRA `(.L_x_300) ;  /* 0xfffffffc00f08947 */ /* 0x004fea000383ffff */
[----:B------:R-:W-:Y:S05]  /*b4f0*/  BRA `(.L_x_301) ;  /* 0xffffffb000ec7947 */ /* 0x000fea000383ffff */
.L_x_142:
[----:B------:R-:W-:Y:S07]  /*b500*/  MOV R3, UR7 ;  /* 0x0000000700037c02 */ /* 0x000fee0008000f00 */
.L_x_302:
[----:B-1----:R1:W2:Y:S02]  /*b510*/  SYNCS.PHASECHK.TRANS64.TRYWAIT P0, [R3+URZ+0x358], R12 ;  /* 0x0003580c030075a7 */ /* 0x0022a400080011ff */
[----:B--2---:R-:W-:Y:S05]  /*b520*/  @!P0 NANOSLEEP.SYNCS 0x989680 ;  /* 0x009896800000895d */ /* 0x004fea0003900000 */
[----:B------:R-:W2:Y:S02]  /*b530*/  @!P0 SYNCS.PHASECHK.TRANS64 P0, [R3+URZ+0x358], R12 ;  /* 0x0003580c030085a7 */ /* 0x000ea400080010ff */
[----:B--2---:R-:W-:Y:S05]  /*b540*/  @!P0 BRA `(.L_x_302) ;  /* 0xfffffffc00f08947 */ /* 0x004fea000383ffff */
[----:B------:R-:W-:Y:S05]  /*b550*/  BRA `(.L_x_303) ;  /* 0xffffffb400847947 */ /* 0x000fea000383ffff */
.L_x_144:
[----:B------:R-:W-:-:S07]  /*b560*/  MOV R0, UR7 ;  /* 0x0000000700007c02 */ /* 0x000fce0008000f00 */
.L_x_304:
[----:B-1----:R1:W4:Y:S02]  /*b570*/  SYNCS.PHASECHK.TRANS64.TRYWAIT P0, [R0+URZ+0x350], R3 ;  /* 0x00035003000075a7 */ /* 0x00232400080011ff */
[----:B----4-:R-:W-:Y:S05]  /*b580*/  @!P0 NANOSLEEP.SYNCS 0x989680 ;  /* 0x009896800000895d */ /* 0x010fea0003900000 */
[----:B------:R-:W4:Y:S02]  /*b590*/  @!P0 SYNCS.PHASECHK.TRANS64 P0, [R0+URZ+0x350], R3 ;  /* 0x00035003000085a7 */ /* 0x000f2400080010ff */
[----:B----4-:R-:W-:Y:S05]  /*b5a0*/  @!P0 BRA `(.L_x_304) ;  /* 0xfffffffc00f08947 */ /* 0x010fea000383ffff */
[----:B------:R-:W-:Y:S05]  /*b5b0*/  BRA `(.L_x_305) ;  /* 0xffffffb8000c7947 */ /* 0x000fea000383ffff */
.L_x_146:
[----:B--2---:R2:W3:Y:S02]  /*b5c0*/  SYNCS.PHASECHK.TRANS64.TRYWAIT P0, [R0+URZ+0x370], R3 ;  /* 0x00037003000075a7 */ /* 0x0044e400080011ff */
[----:B---3--:R-:W-:Y:S05]  /*b5d0*/  @!P0 NANOSLEEP.SYNCS 0x989680 ;  /* 0x009896800000895d */ /* 0x008fea0003900000 */
[----:B------:R-:W3:Y:S02]  /*b5e0*/  @!P0 SYNCS.PHASECHK.TRANS64 P0, [R0+URZ+0x370], R3 ;  /* 0x00037003000085a7 */ /* 0x000ee400080010ff */
[----:B---3--:R-:W-:Y:S05]  /*b5f0*/  @!P0 BRA `(.L_x_146) ;  /* 0xfffffffc00f08947 */ /* 0x008fea000383ffff */
[----:B------:R-:W-:Y:S05]  /*b600*/  BRA `(.L_x_306) ;  /* 0xffffffb800d87947 */ /* 0x000fea000383ffff */
.L_x_157:
[----:B-1----:R1:W3:Y:S02]  /*b610*/  SYNCS.PHASECHK.TRANS64.TRYWAIT P1, [R3+URZ+0x340], R0 ;  /* 0x00034000030075a7 */ /* 0x0022e400080211ff */
[----:B---3--:R-:W-:Y:S05]  /*b620*/  @!P1 NANOSLEEP.SYNCS 0x989680 ;  /* 0x009896800000995d */ /* 0x008fea0003900000 */
[----:B------:R-:W3:Y:S02]  /*b630*/  @!P1 SYNCS.PHASECHK.TRANS64 P1, [R3+URZ+0x340], R0 ;  /* 0x00034000030095a7 */ /* 0x000ee400080210ff */
[----:B---3--:R-:W-:Y:S05]  /*b640*/  @!P1 BRA `(.L_x_157) ;  /* 0xfffffffc00f09947 */ /* 0x008fea000383ffff */
[----:B------:R-:W-:Y:S05]  /*b650*/  BRA `(.L_x_156) ;  /* 0xffffffc400e87947 */ /* 0x000fea000383ffff */
.L_x_159:
[----:B---3--:R3:W4:Y:S02]  /*b660*/  SYNCS.PHASECHK.TRANS64.TRYWAIT P0, [R110+URZ+0x390], R5 ;  /* 0x000390056e0075a7 */ /* 0x00872400080011ff */
[----:B----4-:R-:W-:Y:S05]  /*b670*/  @!P0 NANOSLEEP.SYNCS 0x989680 ;  /* 0x009896800000895d */ /* 0x010fea0003900000 */
[----:B------:R-:W4:Y:S02]  /*b680*/  @!P0 SYNCS.PHASECHK.TRANS64 P0, [R110+URZ+0x390], R5 ;  /* 0x000390056e0085a7 */ /* 0x000f2400080010ff */
[----:B----4-:R-:W-:Y:S05]  /*b690*/  @!P0 BRA `(.L_x_159) ;  /* 0xfffffffc00f08947 */ /* 0x010fea000383ffff */
[----:B------:R-:W-:Y:S05]  /*b6a0*/  BRA `(.L_x_158) ;  /* 0xffffffc8003c7947 */ /* 0x000fea000383ffff */
.L_x_167:
[----:B--2---:R2:W3:Y:S02]  /*b6b0*/  SYNCS.PHASECHK.TRANS64.TRYWAIT P0, [R75+URZ+0x340], R0 ;  /* 0x000340004b0075a7 */ /* 0x0044e400080011ff */
[----:B---3--:R-:W-:Y:S05]  /*b6c0*/  @!P0 NANOSLEEP.SYNCS 0x989680 ;  /* 0x009896800000895d */ /* 0x008fea0003900000 */
[----:B------:R-:W3:Y:S02]  /*b6d0*/  @!P0 SYNCS.PHASECHK.TRANS64 P0, [R75+URZ+0x340], R0 ;  /* 0x000340004b0085a7 */ /* 0x000ee400080010ff */
[----:B---3--:R-:W-:Y:S05]  /*b6e0*/  @!P0 BRA `(.L_x_167) ;  /* 0xfffffffc00f08947 */ /* 0x008fea000383ffff */
[----:B------:R-:W-:Y:S05]  /*b6f0*/  BRA `(.L_x_166) ;  /* 0xffffffd400487947 */ /* 0x000fea000383ffff */
        .weak           $__internal_0_$__cuda_sm10x_tcgen05_guardrail_trap_col_being_dealloced_not_returned_by_alloc
        .type           $__internal_0_$__cuda_sm10x_tcgen05_guardrail_trap_col_being_dealloced_not_returned_by_alloc,@function
        .size           $__internal_0_$__cuda_sm10x_tcgen05_guardrail_trap_col_being_dealloced_not_returned_by_alloc,($__internal_1_$__cuda_sm10x_tcgen05_guardrail_trap_phase_invalid_during_alloc - $__internal_0_$__cuda_sm10x_tcgen05_guardrail_trap_col_being_dealloced_not_returned_by_alloc)
$__internal_0_$__cuda_sm10x_tcgen05_guardrail_trap_col_being_dealloced_not_returned_by_alloc:
[----:B------:R-:W-:Y:S05]  /*b700*/  BPT.TRAP 0x1 ;  /* 0x000000040000795c */ /* 0x000fea0000300000 */
[----:B------:R-:W-:-:S04]  /*b710*/  HFMA2 R3, -RZ, RZ, 0, 0 ;  /* 0x00000000ff037431 */ /* 0x000fc800000001ff */
[----:B------:R-:W-:Y:S05]  /*b720*/  RET.REL.NODEC R2 `(_ZN7cutlass13device_kernelINS_4gemm6kernel13GemmUniversalIN4cute5tupleIJiiiiEEENS1_10collective13CollectiveMmaINS1_35MainloopSm100TmaUmmaWarpSpecializedILi52ELi2ELi4ENS5_IJNS4_1CILi2EEENSA_ILi1EEESC_EEEEENS5_IJNSA_ILi128EEESF_NSA_ILi32EEEEEEaNS5_IJlSC_lEEEaSI_NS4_8TiledMMAINS4_8MMA_AtomIJNS4_21SM100_MMA_S8_2x1SM_SSIaaiLi128ELi128ELNS4_4UMMA5MajorE0ELSN_0ELNSM_8SaturateE0EEEEEENS4_6LayoutINS5_IJSC_SC_SC_EEENS5_IJNSA_ILi0EEEST_ST_EEEEENS5_IJNS4_10UnderscoreESW_SW_EEEEENS4_18SM100_TMA_2SM_LOADENS4_14ComposedLayoutINS4_7SwizzleILi1ELi4ELi3EEENS4_18smem_ptr_flag_bitsILi8EEENSR_INS5_IJNSA_ILi8EEESG_EEENS5_IJSG_SC_EEEEEEEvNS4_8identityESZ_S19_vS1A_EENS_8epilogue10collective18CollectiveEpilogueINS1C_23Sm100TmaWarpSpecializedILi2ELi2ELi32ELb0ELb0EEEJNS5_IJNSA_ILi64EEESF_SG_EEENS5_IJNSR_IS1H_SC_EENSR_INS5_IJSG_SB_EEENS5_IJSC_S1H_EEEEEEEEaSI_aSI_NS1C_6fusion15FusionCallbacksIS1G_NS1O_17LinearCombinationIaiaiLNS_15FloatRoundStyleE2EEES1I_S1N_JEEENS4_5SM1004TMEM4LOAD26SM100_TMEM_LOAD_32dp32b32xENS4_13SM90_TMA_LOADES19_NS4_39AutoVectorizingCopyWithAssumedAlignmentILi128EEENS4_14SM90_TMA_STOREES19_S20_S20_EEEvvEEEEvNT_6ParamsE) ;  /* 0xffffff4802347950 */ /* 0x000fea0003c3ffff */
        .weak           $__internal_1_$__cuda_sm10x_tcgen05_guardrail_trap_phase_invalid_during_alloc
        .type           $__internal_1_$__cuda_sm10x_tcgen05_guardrail_trap_phase_invalid_during_alloc,@function
        .size           $__internal_1_$__cuda_sm10x_tcgen05_guardrail_trap_phase_invalid_during_alloc,($__internal_2_$__cuda_sm10x_tcgen05_guardrail_trap_unallocated_columns_being_dealloced - $__internal_1_$__cuda_sm10x_tcgen05_guardrail_trap_phase_invalid_during_alloc)
$__internal_1_$__cuda_sm10x_tcgen05_guardrail_trap_phase_invalid_during_alloc:
[----:B------:R-:W-:Y:S05]  /*b730*/  BPT.TRAP 0x1 ;  /* 0x000000040000795c */ /* 0x000fea0000300000 */
[----:B------:R-:W-:-:S04]  /*b740*/  MOV R3, 0x0 ;  /* 0x0000000000037802 */ /* 0x000fc80000000f00 */
[----:B------:R-:W-:Y:S05]  /*b750*/  RET.REL.NODEC R2 `(_ZN7cutlass13device_kernelINS_4gemm6kernel13GemmUniversalIN4cute5tupleIJiiiiEEENS1_10collective13CollectiveMmaINS1_35MainloopSm100TmaUmmaWarpSpecializedILi52ELi2ELi4ENS5_IJNS4_1CILi2EEENSA_ILi1EEESC_EEEEENS5_IJNSA_ILi128EEESF_NSA_ILi32EEEEEEaNS5_IJlSC_lEEEaSI_NS4_8TiledMMAINS4_8MMA_AtomIJNS4_21SM100_MMA_S8_2x1SM_SSIaaiLi128ELi128ELNS4_4UMMA5MajorE0ELSN_0ELNSM_8SaturateE0EEEEEENS4_6LayoutINS5_IJSC_SC_SC_EEENS5_IJNSA_ILi0EEEST_ST_EEEEENS5_IJNS4_10UnderscoreESW_SW_EEEEENS4_18SM100_TMA_2SM_LOADENS4_14ComposedLayoutINS4_7SwizzleILi1ELi4ELi3EEENS4_18smem_ptr_flag_bitsILi8EEENSR_INS5_IJNSA_ILi8EEESG_EEENS5_IJSG_SC_EEEEEEEvNS4_8identityESZ_S19_vS1A_EENS_8epilogue10collective18CollectiveEpilogueINS1C_23Sm100TmaWarpSpecializedILi2ELi2ELi32ELb0ELb0EEEJNS5_IJNSA_ILi64EEESF_SG_EEENS5_IJNSR_IS1H_SC_EENSR_INS5_IJSG_SB_EEENS5_IJSC_S1H_EEEEEEEEaSI_aSI_NS1C_6fusion15FusionCallbacksIS1G_NS1O_17LinearCombinationIaiaiLNS_15FloatRoundStyleE2EEES1I_S1N_JEEENS4_5SM1004TMEM4LOAD26SM100_TMEM_LOAD_32dp32b32xENS4_13SM90_TMA_LOADES19_NS4_39AutoVectorizingCopyWithAssumedAlignmentILi128EEENS4_14SM90_TMA_STOREES19_S20_S20_EEEvvEEEEvNT_6ParamsE) ;  /* 0xffffff4802287950 */ /* 0x000fea0003c3ffff */
        .weak           $__internal_2_$__cuda_sm10x_tcgen05_guardrail_trap_unallocated_columns_being_dealloced
        .type           $__internal_2_$__cuda_sm10x_tcgen05_guardrail_trap_unallocated_columns_being_dealloced,@function
        .size           $__internal_2_$__cuda_sm10x_tcgen05_guardrail_trap_unallocated_columns_being_dealloced,(.L_x_308 - $__internal_2_$__cuda_sm10x_tcgen05_guardrail_trap_unallocated_columns_being_dealloced)
$__internal_2_$__cuda_sm10x_tcgen05_guardrail_trap_unallocated_columns_being_dealloced:
[----:B------:R-:W-:Y:S05]  /*b760*/  BPT.TRAP 0x1 ;  /* 0x000000040000795c */ /* 0x000fea0000300000 */
[----:B------:R-:W-:-:S04]  /*b770*/  HFMA2 R3, -RZ, RZ, 0, 0 ;  /* 0x00000000ff037431 */ /* 0x000fc800000001ff */
[----:B------:R-:W-:Y:S05]  /*b780*/  RET.REL.NODEC R2 `(_ZN7cutlass13device_kernelINS_4gemm6kernel13GemmUniversalIN4cute5tupleIJiiiiEEENS1_10collective13CollectiveMmaINS1_35MainloopSm100TmaUmmaWarpSpecializedILi52ELi2ELi4ENS5_IJNS4_1CILi2EEENSA_ILi1EEESC_EEEEENS5_IJNSA_ILi128EEESF_NSA_ILi32EEEEEEaNS5_IJlSC_lEEEaSI_NS4_8TiledMMAINS4_8MMA_AtomIJNS4_21SM100_MMA_S8_2x1SM_SSIaaiLi128ELi128ELNS4_4UMMA5MajorE0ELSN_0ELNSM_8SaturateE0EEEEEENS4_6LayoutINS5_IJSC_SC_SC_EEENS5_IJNSA_ILi0EEEST_ST_EEEEENS5_IJNS4_10UnderscoreESW_SW_EEEEENS4_18SM100_TMA_2SM_LOADENS4_14ComposedLayoutINS4_7SwizzleILi1ELi4ELi3EEENS4_18smem_ptr_flag_bitsILi8EEENSR_INS5_IJNSA_ILi8EEESG_EEENS5_IJSG_SC_EEEEEEEvNS4_8identityESZ_S19_vS1A_EENS_8epilogue10collective18CollectiveEpilogueINS1C_23Sm100TmaWarpSpecializedILi2ELi2ELi32ELb0ELb0EEEJNS5_IJNSA_ILi64EEESF_SG_EEENS5_IJNSR_IS1H_SC_EENSR_INS5_IJSG_SB_EEENS5_IJSC_S1H_EEEEEEEEaSI_aSI_NS1C_6fusion15FusionCallbacksIS1G_NS1O_17LinearCombinationIaiaiLNS_15FloatRoundStyleE2EEES1I_S1N_JEEENS4_5SM1004TMEM4LOAD26SM100_TMEM_LOAD_32dp32b32xENS4_13SM90_TMA_LOADES19_NS4_39AutoVectorizingCopyWithAssumedAlignmentILi128EEENS4_14SM90_TMA_STOREES19_S20_S20_EEEvvEEEEvNT_6ParamsE) ;  /* 0xffffff48021c7950 */ /* 0x000fea0003c3ffff */
.L_x_307:
[----:B------:R-:W-:-:S00]  /*b790*/  BRA `(.L_x_307) ;  /* 0xfffffffc00fc7947 */ /* 0x000fc0000383ffff */
[----:B------:R-:W-:-:S00]  /*b7a0*/  NOP ;  /* 0x0000000000007918 */ /* 0x000fc00000000000 */
        /* <DEDUP_REMOVED lines=13> */
.L_x_308:


//--------------------- .nv.global.init           --------------------------
	.section	.nv.global.init,"aw",@progbits
.nv.global.init:
	.type		$str$27,@object
	.size		$str$27,($str$28 - $str$27)
$str$27:
        /*0000*/ 	.byte	0x28, 0x61, 0x64, 0x64, 0x72, 0x65, 0x73, 0x73, 0x20, 0x26, 0x20, 0x6d, 0x61, 0x73, 0x6b, 0x29
        /*0010*/ 	.byte	0x20, 0x3d, 0x3d, 0x20, 0x30, 0x00
	.type		$str$28,@object
	.size		$str$28,($str$26 - $str$28)
$str$28:
        /*0016*/ 	.byte	0x2f, 0x74, 0x6d, 0x70, 0x2f, 0x63, 0x75, 0x74, 0x6c, 0x61, 0x73, 0x73, 0x5f, 0x73, 0x77, 0x65
        /*0026*/ 	.byte	0x65, 0x70, 0x5f, 0x73, 0x72, 0x63, 0x2f, 0x69, 0x6e, 0x63, 0x6c, 0x75, 0x64, 0x65, 0x2f, 0x63
        /*0036*/ 	.byte	0x75, 0x74, 0x65, 0x2f, 0x70, 0x6f, 0x69, 0x6e, 0x74, 0x65, 0x72, 0x5f, 0x66, 0x6c, 0x61, 0x67
        /*0046*/ 	.byte	0x67, 0x65, 0x64, 0x2e, 0x68, 0x70, 0x70, 0x00
	.type		$str$26,@object
	.size		$str$26,($str$25 - $str$26)
$str$26:
        /*004e*/ 	.byte	0x2f, 0x74, 0x6d, 0x70, 0x2f, 0x63, 0x75, 0x74, 0x6c, 0x61, 0x73, 0x73, 0x5f, 0x73, 0x77, 0x65
        /*005e*/ 	.byte	0x65, 0x70, 0x5f, 0x73, 0x72, 0x63, 0x2f, 0x69, 0x6e, 0x63, 0x6c, 0x75, 0x64, 0x65, 0x2f, 0x63
        /*006e*/ 	.byte	0x75, 0x74, 0x65, 0x2f, 0x61, 0x74, 0x6f, 0x6d, 0x2f, 0x63, 0x6f, 0x70, 0x79, 0x5f, 0x74, 0x72
        /*007e*/ 	.byte	0x61, 0x69, 0x74, 0x73, 0x5f, 0x73, 0x6d, 0x31, 0x30, 0x30, 0x2e, 0x68, 0x70, 0x70, 0x00
	.type		$str$25,@object
	.size		$str$25,(__unnamed_1 - $str$25)
$str$25:
        /*008d*/ 	.byte	0x28, 0x28, 0x75, 0x69, 0x6e, 0x74, 0x33, 0x32, 0x5f, 0x74, 0x28, 0x74, 0x68, 0x72, 0x65, 0x61
        /*009d*/ 	.byte	0x64, 0x49, 0x64, 0x78, 0x2e, 0x78, 0x29, 0x20, 0x2f, 0x20, 0x33, 0x32, 0x29, 0x20, 0x25, 0x20
        /*00ad*/ 	.byte	0x34, 0x29, 0x20, 0x3d, 0x3d, 0x20, 0x28, 0x28, 0x28, 0x74, 0x6d, 0x65, 0x6d, 0x5f, 0x61, 0x64
        /*00bd*/ 	.byte	0x64, 0x72, 0x20, 0x3e, 0x3e, 0x20, 0x31, 0x36, 0x29, 0x20, 0x2f, 0x20, 0x33, 0x32, 0x29, 0x20
        /*00cd*/ 	.byte	0x25, 0x20, 0x34, 0x29, 0x00
	.type		__unnamed_1,@object
	.size		__unnamed_1,(__unnamed_2 - __unnamed_1)
__unnamed_1:
        /*00d2*/ 	.byte	0x61, 0x75, 0x74, 0x6f, 0x20, 0x63, 0x75, 0x74, 0x65, 0x3a, 0x3a, 0x61, 0x73, 0x5f, 0x70, 0x6f
        /* <DEDUP_REMOVED lines=24> */
        /*0262*/ 	.byte	0x3e, 0x3e, 0x5d, 0x00
	.type		__unnamed_2,@object
	.size		__unnamed_2,(.L_2 - __unnamed_2)
__unnamed_2:
        /* <DEDUP_REMOVED lines=41> */
.L_2:


//--------------------- .nv.shared._ZN7cutlass13device_kernelINS_4gemm6kernel13GemmUniversalIN4cute5tupleIJiiiiEEENS1_10collective13CollectiveMmaINS1_35MainloopSm100TmaUmmaWarpSpecializedILi52ELi2ELi4ENS5_IJNS4_1CILi2EEENSA_ILi1EEESC_EEEEENS5_IJNSA_ILi128EEESF_NSA_ILi32EEEEEEaNS5_IJlSC_lEEEaSI_NS4_8TiledMMAINS4_8MMA_AtomIJNS4_21SM100_MMA_S8_2x1SM_SSIaaiLi128ELi128ELNS4_4UMMA5MajorE0ELSN_0ELNSM_8SaturateE0EEEEEENS4_6LayoutINS5_IJSC_SC_SC_EEENS5_IJNSA_ILi0EEEST_ST_EEEEENS5_IJNS4_10UnderscoreESW_SW_EEEEENS4_18SM100_TMA_2SM_LOADENS4_14ComposedLayoutINS4_7SwizzleILi1ELi4ELi3EEENS4_18smem_ptr_flag_bitsILi8EEENSR_INS5_IJNSA_ILi8EEESG_EEENS5_IJSG_SC_EEEEEEEvNS4_8identityESZ_S19_vS1A_EENS_8epilogue10collective18CollectiveEpilogueINS1C_23Sm100TmaWarpSpecializedILi2ELi2ELi32ELb0ELb0EEEJNS5_IJNSA_ILi64EEESF_SG_EEENS5_IJNSR_IS1H_SC_EENSR_INS5_IJSG_SB_EEENS5_IJSC_S1H_EEEEEEEEaSI_aSI_NS1C_6fusion15FusionCallbacksIS1G_NS1O_17LinearCombinationIaiaiLNS_15FloatRoundStyleE2EEES1I_S1N_JEEENS4_5SM1004TMEM4LOAD26SM100_TMEM_LOAD_32dp32b32xENS4_13SM90_TMA_LOADES19_NS4_39AutoVectorizingCopyWithAssumedAlignmentILi128EEENS4_14SM90_TMA_STOREES19_S20_S20_EEEvvEEEEvNT_6ParamsE --------------------------
	.section	.nv.shared._ZN7cutlass13device_kernelINS_4gemm6kernel13GemmUniversalIN4cute5tupleIJiiiiEEENS1_10collective13CollectiveMmaINS1_35MainloopSm100TmaUmmaWarpSpecializedILi52ELi2ELi4ENS5_IJNS4_1CILi2EEENSA_ILi1EEESC_EEEEENS5_IJNSA_ILi128EEESF_NSA_ILi32EEEEEEaNS5_IJlSC_lEEEaSI_NS4_8TiledMMAINS4_8MMA_AtomIJNS4_21SM100_MMA_S8_2x1SM_SSIaaiLi128ELi128ELNS4_4UMMA5MajorE0ELSN_0ELNSM_8SaturateE0EEEEEENS4_6LayoutINS5_IJSC_SC_SC_EEENS5_IJNSA_ILi0EEEST_ST_EEEEENS5_IJNS4_10UnderscoreESW_SW_EEEEENS4_18SM100_TMA_2SM_LOADENS4_14ComposedLayoutINS4_7SwizzleILi1ELi4ELi3EEENS4_18smem_ptr_flag_bitsILi8EEENSR_INS5_IJNSA_ILi8EEESG_EEENS5_IJSG_SC_EEEEEEEvNS4_8identityESZ_S19_vS1A_EENS_8epilogue10collective18CollectiveEpilogueINS1C_23Sm100TmaWarpSpecializedILi2ELi2ELi32ELb0ELb0EEEJNS5_IJNSA_ILi64EEESF_SG_EEENS5_IJNSR_IS1H_SC_EENSR_INS5_IJSG_SB_EEENS5_IJSC_S1H_EEEEEEEEaSI_aSI_NS1C_6fusion15FusionCallbacksIS1G_NS1O_17LinearCombinationIaiaiLNS_15FloatRoundStyleE2EEES1I_S1N_JEEENS4_5SM1004TMEM4LOAD26SM100_TMEM_LOAD_32dp32b32xENS4_13SM90_TMA_LOADES19_NS4_39AutoVectorizingCopyWithAssumedAlignmentILi128EEENS4_14SM90_TMA_STOREES19_S20_S20_EEEvvEEEEvNT_6ParamsE,"aw",@nobits
	.sectionflags	@""
	.align	16
	.zero		1024


//--------------------- .nv.shared.reserved.0     --------------------------
	.section	.nv.shared.reserved.0,"aw",@nobits
	.weak		__nv_reservedSMEM_offset_0_alias
	.size		__nv_reservedSMEM_offset_0_alias, 0, 64
	.other		__nv_reservedSMEM_offset_0_alias,@"STO_CUDA_RESERVED_SHARED STV_DEFAULT"
__nv_reservedSMEM_offset_0_alias:
	.zero		0
.nv.shared.reserved.0:
	.zero		64
	.weak		__nv_reservedSMEM_tcgen05_partition
	.type		__nv_reservedSMEM_tcgen05_partition,@object
	.size		__nv_reservedSMEM_tcgen05_partition,(.L_0 - __nv_reservedSMEM_tcgen05_partition)
__nv_reservedSMEM_tcgen05_partition:
	.zero		32
.L_0:


//--------------------- .nv.global                --------------------------
	.section	.nv.global,"aw",@nobits
.nv.global:
	.type		_ZN40_INTERNAL_3368f9ff_4_k_cu_1ad7f95e_352724cute1_E,@object
	.size		_ZN40_INTERNAL_3368f9ff_4_k_cu_1ad7f95e_352724cute1_E,(_ZN40_INTERNAL_3368f9ff_4_k_cu_1ad7f95e_352724cuda3std3__45__cpo6cbeginE - _ZN40_INTERNAL_3368f9ff_4_k_cu_1ad7f95e_352724cute1_E)
_ZN40_INTERNAL_3368f9ff_4_k_cu_1ad7f95e_352724cute1_E:
	.zero		1
	.type		_ZN40_INTERNAL_3368f9ff_4_k_cu_1ad7f95e_352724cuda3std3__45__cpo6cbeginE,@object
	.size		_ZN40_INTERNAL_3368f9ff_4_k_cu_1ad7f95e_352724cuda3std3__45__cpo6cbeginE,(_ZN40_INTERNAL_3368f9ff_4_k_cu_1ad7f95e_352724cuda3std3__48in_placeE - _ZN40_INTERNAL_3368f9ff_4_k_cu_1ad7f95e_352724cuda3std3__45__cpo6cbeginE)
_ZN40_INTERNAL_3368f9ff_4_k_cu_1ad7f95e_352724cuda3std3__45__cpo6cbeginE:
	.zero		1
	.type		_ZN40_INTERNAL_3368f9ff_4_k_cu_1ad7f95e_352724cuda3std3__48in_placeE,@object
	.size		_ZN40_INTERNAL_3368f9ff_4_k_cu_1ad7f95e_352724cuda3std3__48in_placeE,(_ZN40_INTERNAL_3368f9ff_4_k_cu_1ad7f95e_352724cuda3std6ranges3__45__cpo9iter_moveE - _ZN40_INTERNAL_3368f9ff_4_k_cu_1ad7f95e_352724cuda3std3__48in_placeE)
_ZN40_INTERNAL_3368f9ff_4_k_cu_1ad7f95e_352724cuda3std3__48in_placeE:
	.zero		1
	.type		_ZN40_INTERNAL_3368f9ff_4_k_cu_1ad7f95e_352724cuda3std6ranges3__45__cpo9iter_moveE,@object
	.size		_ZN40_INTERNAL_3368f9ff_4_k_cu_1ad7f95e_352724cuda3std6ranges3__45__cpo9iter_moveE,(_ZN40_INTERNAL_3368f9ff_4_k_cu_1ad7f95e_352724cuda3std3__45__cpo5beginE - _ZN40_INTERNAL_3368f9ff_4_k_cu_1ad7f95e_352724cuda3std6ranges3__45__cpo9iter_moveE)
_ZN40_INTERNAL_3368f9ff_4_k_cu_1ad7f95e_352724cuda3std6ranges3__45__cpo9iter_moveE:
	.zero		1
	.type		_ZN40_INTERNAL_3368f9ff_4_k_cu_1ad7f95e_352724cuda3std3__45__cpo5beginE,@object
	.size		_ZN40_INTERNAL_3368f9ff_4_k_cu_1ad7f95e_352724cuda3std3__45__cpo5beginE,(_ZN40_INTERNAL_3368f9ff_4_k_cu_1ad7f95e_352724cuda3std3__442_GLOBAL__N__3368f9ff_4_k_cu_1ad7f95e_352726ignoreE - _ZN40_INTERNAL_3368f9ff_4_k_cu_1ad7f95e_352724cuda3std3__45__cpo5beginE)
_ZN40_INTERNAL_3368f9ff_4_k_cu_1ad7f95e_352724cuda3std3__45__cpo5beginE:
	.zero		1
	.type		_ZN40_INTERNAL_3368f9ff_4_k_cu_1ad7f95e_352724cuda3std3__442_GLOBAL__N__3368f9ff_4_k_cu_1ad7f95e_352726ignoreE,@object
	.size		_ZN40_INTERNAL_3368f9ff_4_k_cu_1ad7f95e_352724cuda3std3__442_GLOBAL__N__3368f9ff_4_k_cu_1ad7f95e_352726ignoreE,(_ZN40_INTERNAL_3368f9ff_4_k_cu_1ad7f95e_352724cute7productE - _ZN40_INTERNAL_3368f9ff_4_k_cu_1ad7f95e_352724cuda3std3__442_GLOBAL__N__3368f9ff_4_k_cu_1ad7f95e_352726ignoreE)
_ZN40_INTERNAL_3368f9ff_4_k_cu_1ad7f95e_352724cuda3std3__442_GLOBAL__N__3368f9ff_4_k_cu_1ad7f95e_352726ignoreE:
	.zero		1
	.type		_ZN40_INTERNAL_3368f9ff_4_k_cu_1ad7f95e_352724cute7productE,@object
	.size		_ZN40_INTERNAL_3368f9ff_4_k_cu_1ad7f95e_352724cute7productE,(_ZN40_INTERNAL_3368f9ff_4_k_cu_1ad7f95e_352724cuda3std3__45__cpo3endE - _ZN40_INTERNAL_3368f9ff_4_k_cu_1ad7f95e_352724cute7productE)
_ZN40_INTERNAL_3368f9ff_4_k_cu_1ad7f95e_352724cute7productE:
	.zero		1
	.type		_ZN40_INTERNAL_3368f9ff_4_k_cu_1ad7f95e_352724cuda3std3__45__cpo3endE,@object
	.size		_ZN40_INTERNAL_3368f9ff_4_k_cu_1ad7f95e_352724cuda3std3__45__cpo3endE,(_ZN40_INTERNAL_3368f9ff_4_k_cu_1ad7f95e_352724cuda3std3__419piecewise_constructE - _ZN40_INTERNAL_3368f9ff_4_k_cu_1ad7f95e_352724cuda3std3__45__cpo3endE)
_ZN40_INTERNAL_3368f9ff_4_k_cu_1ad7f95e_352724cuda3std3__45__cpo3endE:
	.zero		1
	.type		_ZN40_INTERNAL_3368f9ff_4_k_cu_1ad7f95e_352724cuda3std3__419piecewise_constructE,@object
	.size		_ZN40_INTERNAL_3368f9ff_4_k_cu_1ad7f95e_352724cuda3std3__419piecewise_constructE,(_ZN40_INTERNAL_3368f9ff_4_k_cu_1ad7f95e_352724cuda3std3__45__cpo4cendE - _ZN40_INTERNAL_3368f9ff_4_k_cu_1ad7f95e_352724cuda3std3__419piecewise_constructE)
_ZN40_INTERNAL_3368f9ff_4_k_cu_1ad7f95e_352724cuda3std3__419piecewise_constructE:
	.zero		1
	.type		_ZN40_INTERNAL_3368f9ff_4_k_cu_1ad7f95e_352724cuda3std3__45__cpo4cendE,@object
	.size		_ZN40_INTERNAL_3368f9ff_4_k_cu_1ad7f95e_352724cuda3std3__45__cpo4cendE,(_ZN40_INTERNAL_3368f9ff_4_k_cu_1ad7f95e_352724cuda3std6ranges3__45__cpo4swapE - _ZN40_INTERNAL_3368f9ff_4_k_cu_1ad7f95e_352724cuda3std3__45__cpo4cendE)
_ZN40_INTERNAL_3368f9ff_4_k_cu_1ad7f95e_352724cuda3std3__45__cpo4cendE:
	.zero		1
	.type		_ZN40_INTERNAL_3368f9ff_4_k_cu_1ad7f95e_352724cuda3std6ranges3__45__cpo4swapE,@object
	.size		_ZN40_INTERNAL_3368f9ff_4_k_cu_1ad7f95e_352724cuda3std6ranges3__45__cpo4swapE,(.L_10 - _ZN40_INTERNAL_3368f9ff_4_k_cu_1ad7f95e_352724cuda3std6ranges3__45__cpo4swapE)
_ZN40_INTERNAL_3368f9ff_4_k_cu_1ad7f95e_352724cuda3std6ranges3__45__cpo4swapE:
	.zero		1
.L_10:


//--------------------- .nv.constant0._ZN7cutlass13device_kernelINS_4gemm6kernel13GemmUniversalIN4cute5tupleIJiiiiEEENS1_10collective13CollectiveMmaINS1_35MainloopSm100TmaUmmaWarpSpecializedILi52ELi2ELi4ENS5_IJNS4_1CILi2EEENSA_ILi1EEESC_EEEEENS5_IJNSA_ILi128EEESF_NSA_ILi32EEEEEEaNS5_IJlSC_lEEEaSI_NS4_8TiledMMAINS4_8MMA_AtomIJNS4_21SM100_MMA_S8_2x1SM_SSIaaiLi128ELi128ELNS4_4UMMA5MajorE0ELSN_0ELNSM_8SaturateE0EEEEEENS4_6LayoutINS5_IJSC_SC_SC_EEENS5_IJNSA_ILi0EEEST_ST_EEEEENS5_IJNS4_10UnderscoreESW_SW_EEEEENS4_18SM100_TMA_2SM_LOADENS4_14ComposedLayoutINS4_7SwizzleILi1ELi4ELi3EEENS4_18smem_ptr_flag_bitsILi8EEENSR_INS5_IJNSA_ILi8EEESG_EEENS5_IJSG_SC_EEEEEEEvNS4_8identityESZ_S19_vS1A_EENS_8epilogue10collective18CollectiveEpilogueINS1C_23Sm100TmaWarpSpecializedILi2ELi2ELi32ELb0ELb0EEEJNS5_IJNSA_ILi64EEESF_SG_EEENS5_IJNSR_IS1H_SC_EENSR_INS5_IJSG_SB_EEENS5_IJSC_S1H_EEEEEEEEaSI_aSI_NS1C_6fusion15FusionCallbacksIS1G_NS1O_17LinearCombinationIaiaiLNS_15FloatRoundStyleE2EEES1I_S1N_JEEENS4_5SM1004TMEM4LOAD26SM100_TMEM_LOAD_32dp32b32xENS4_13SM90_TMA_LOADES19_NS4_39AutoVectorizingCopyWithAssumedAlignmentILi128EEENS4_14SM90_TMA_STOREES19_S20_S20_EEEvvEEEEvNT_6ParamsE --------------------------
	.section	.nv.constant0._ZN7cutlass13device_kernelINS_4gemm6kernel13GemmUniversalIN4cute5tupleIJiiiiEEENS1_10collective13CollectiveMmaINS1_35MainloopSm100TmaUmmaWarpSpecializedILi52ELi2ELi4ENS5_IJNS4_1CILi2EEENSA_ILi1EEESC_EEEEENS5_IJNSA_ILi128EEESF_NSA_ILi32EEEEEEaNS5_IJlSC_lEEEaSI_NS4_8TiledMMAINS4_8MMA_AtomIJNS4_21SM100_MMA_S8_2x1SM_SSIaaiLi128ELi128ELNS4_4UMMA5MajorE0ELSN_0ELNSM_8SaturateE0EEEEEENS4_6LayoutINS5_IJSC_SC_SC_EEENS5_IJNSA_ILi0EEEST_ST_EEEEENS5_IJNS4_10UnderscoreESW_SW_EEEEENS4_18SM100_TMA_2SM_LOADENS4_14ComposedLayoutINS4_7SwizzleILi1ELi4ELi3EEENS4_18smem_ptr_flag_bitsILi8EEENSR_INS5_IJNSA_ILi8EEESG_EEENS5_IJSG_SC_EEEEEEEvNS4_8identityESZ_S19_vS1A_EENS_8epilogue10collective18CollectiveEpilogueINS1C_23Sm100TmaWarpSpecializedILi2ELi2ELi32ELb0ELb0EEEJNS5_IJNSA_ILi64EEESF_SG_EEENS5_IJNSR_IS1H_SC_EENSR_INS5_IJSG_SB_EEENS5_IJSC_S1H_EEEEEEEEaSI_aSI_NS1C_6fusion15FusionCallbacksIS1G_NS1O_17LinearCombinationIaiaiLNS_15FloatRoundStyleE2EEES1I_S1N_JEEENS4_5SM1004TMEM4LOAD26SM100_TMEM_LOAD_32dp32b32xENS4_13SM90_TMA_LOADES19_NS4_39AutoVectorizingCopyWithAssumedAlignmentILi128EEENS4_14SM90_TMA_STOREES19_S20_S20_EEEvvEEEEvNT_6ParamsE,"a",@progbits
	.sectionflags	@""
	.align	4
.nv.constant0._ZN7cutlass13device_kernelINS_4gemm6kernel13GemmUniversalIN4cute5tupleIJiiiiEEENS1_10collective13CollectiveMmaINS1_35MainloopSm100TmaUmmaWarpSpecializedILi52ELi2ELi4ENS5_IJNS4_1CILi2EEENSA_ILi1EEESC_EEEEENS5_IJNSA_ILi128EEESF_NSA_ILi32EEEEEEaNS5_IJlSC_lEEEaSI_NS4_8TiledMMAINS4_8MMA_AtomIJNS4_21SM100_MMA_S8_2x1SM_SSIaaiLi128ELi128ELNS4_4UMMA5MajorE0ELSN_0ELNSM_8SaturateE0EEEEEENS4_6LayoutINS5_IJSC_SC_SC_EEENS5_IJNSA_ILi0EEEST_ST_EEEEENS5_IJNS4_10UnderscoreESW_SW_EEEEENS4_18SM100_TMA_2SM_LOADENS4_14ComposedLayoutINS4_7SwizzleILi1ELi4ELi3EEENS4_18smem_ptr_flag_bitsILi8EEENSR_INS5_IJNSA_ILi8EEESG_EEENS5_IJSG_SC_EEEEEEEvNS4_8identityESZ_S19_vS1A_EENS_8epilogue10collective18CollectiveEpilogueINS1C_23Sm100TmaWarpSpecializedILi2ELi2ELi32ELb0ELb0EEEJNS5_IJNSA_ILi64EEESF_SG_EEENS5_IJNSR_IS1H_SC_EENSR_INS5_IJSG_SB_EEENS5_IJSC_S1H_EEEEEEEEaSI_aSI_NS1C_6fusion15FusionCallbacksIS1G_NS1O_17LinearCombinationIaiaiLNS_15FloatRoundStyleE2EEES1I_S1N_JEEENS4_5SM1004TMEM4LOAD26SM100_TMEM_LOAD_32dp32b32xENS4_13SM90_TMA_LOADES19_NS4_39AutoVectorizingCopyWithAssumedAlignmentILi128EEENS4_14SM90_TMA_STOREES19_S20_S20_EEEvvEEEEvNT_6ParamsE:
	.zero		2944


//--------------------- SYMBOLS --------------------------

	.type		.nv.reservedSmem.offset0,@object
	.size		.nv.reservedSmem.offset0,0x4
	.type		.nv.reservedSmem.cap,@object
	.size		.nv.reservedSmem.cap,0x4
	.type		__assertfail,@function
